//
// Generated by NVIDIA NVVM Compiler
//
// Compiler Build ID: CL-36424714
// Cuda compilation tools, release 13.0, V13.0.88
// Based on NVVM 20.0.0
//

.version 9.0
.target sm_100
.address_size 64

	// .globl	_ZN3cub18CUB_300001_SM_10006detail11EmptyKernelIvEEvv
// _ZZN3cub18CUB_300001_SM_10006detail6reduce23DeviceReduceByKeyKernelINS1_13reduce_by_key10policy_hubI9CustomMiniiE10Policy1000EPiS9_S9_S9_S9_NS0_24ReduceByKeyScanTileStateIijLb1EEEN4cuda3std3__48equal_toIvEES6_jiEEvT0_T1_T2_T3_T4_T5_iT6_T7_T8_E12temp_storage has been demoted
.global .align 1 .b8 _ZN34_INTERNAL_1854d36c_4_k_cu_0da159924cuda3std3__45__cpo5beginE[1];
.global .align 1 .b8 _ZN34_INTERNAL_1854d36c_4_k_cu_0da159924cuda3std3__45__cpo3endE[1];
.global .align 1 .b8 _ZN34_INTERNAL_1854d36c_4_k_cu_0da159924cuda3std3__45__cpo6cbeginE[1];
.global .align 1 .b8 _ZN34_INTERNAL_1854d36c_4_k_cu_0da159924cuda3std3__45__cpo4cendE[1];
.global .align 1 .b8 _ZN34_INTERNAL_1854d36c_4_k_cu_0da159924cuda3std3__45__cpo6rbeginE[1];
.global .align 1 .b8 _ZN34_INTERNAL_1854d36c_4_k_cu_0da159924cuda3std3__45__cpo4rendE[1];
.global .align 1 .b8 _ZN34_INTERNAL_1854d36c_4_k_cu_0da159924cuda3std3__45__cpo7crbeginE[1];
.global .align 1 .b8 _ZN34_INTERNAL_1854d36c_4_k_cu_0da159924cuda3std3__45__cpo5crendE[1];
.global .align 1 .b8 _ZN34_INTERNAL_1854d36c_4_k_cu_0da159924cuda3std3__436_GLOBAL__N__1854d36c_4_k_cu_0da159926ignoreE[1];
.global .align 1 .b8 _ZN34_INTERNAL_1854d36c_4_k_cu_0da159924cuda3std3__419piecewise_constructE[1];
.global .align 1 .b8 _ZN34_INTERNAL_1854d36c_4_k_cu_0da159924cuda3std3__48in_placeE[1];
.global .align 1 .b8 _ZN34_INTERNAL_1854d36c_4_k_cu_0da159924cuda3std3__420unreachable_sentinelE[1];
.global .align 1 .b8 _ZN34_INTERNAL_1854d36c_4_k_cu_0da159924cuda3std3__47nulloptE[1];
.global .align 1 .b8 _ZN34_INTERNAL_1854d36c_4_k_cu_0da159924cuda3std3__48unexpectE[1];
.global .align 1 .b8 _ZN34_INTERNAL_1854d36c_4_k_cu_0da159924cuda3std6ranges3__45__cpo4swapE[1];
.global .align 1 .b8 _ZN34_INTERNAL_1854d36c_4_k_cu_0da159924cuda3std6ranges3__45__cpo9iter_moveE[1];
.global .align 1 .b8 _ZN34_INTERNAL_1854d36c_4_k_cu_0da159924cuda3std6ranges3__45__cpo5beginE[1];
.global .align 1 .b8 _ZN34_INTERNAL_1854d36c_4_k_cu_0da159924cuda3std6ranges3__45__cpo3endE[1];
.global .align 1 .b8 _ZN34_INTERNAL_1854d36c_4_k_cu_0da159924cuda3std6ranges3__45__cpo6cbeginE[1];
.global .align 1 .b8 _ZN34_INTERNAL_1854d36c_4_k_cu_0da159924cuda3std6ranges3__45__cpo4cendE[1];
.global .align 1 .b8 _ZN34_INTERNAL_1854d36c_4_k_cu_0da159924cuda3std6ranges3__45__cpo7advanceE[1];
.global .align 1 .b8 _ZN34_INTERNAL_1854d36c_4_k_cu_0da159924cuda3std6ranges3__45__cpo9iter_swapE[1];
.global .align 1 .b8 _ZN34_INTERNAL_1854d36c_4_k_cu_0da159924cuda3std6ranges3__45__cpo4nextE[1];
.global .align 1 .b8 _ZN34_INTERNAL_1854d36c_4_k_cu_0da159924cuda3std6ranges3__45__cpo4prevE[1];
.global .align 1 .b8 _ZN34_INTERNAL_1854d36c_4_k_cu_0da159924cuda3std6ranges3__45__cpo4dataE[1];
.global .align 1 .b8 _ZN34_INTERNAL_1854d36c_4_k_cu_0da159924cuda3std6ranges3__45__cpo5cdataE[1];
.global .align 1 .b8 _ZN34_INTERNAL_1854d36c_4_k_cu_0da159924cuda3std6ranges3__45__cpo4sizeE[1];
.global .align 1 .b8 _ZN34_INTERNAL_1854d36c_4_k_cu_0da159924cuda3std6ranges3__45__cpo5ssizeE[1];
.global .align 1 .b8 _ZN34_INTERNAL_1854d36c_4_k_cu_0da159924cuda3std6ranges3__45__cpo8distanceE[1];
.global .align 1 .b8 _ZN34_INTERNAL_1854d36c_4_k_cu_0da159926thrust24THRUST_300001_SM_1000_NS6system6detail10sequential3seqE[1];
.global .align 1 .b8 _ZN34_INTERNAL_1854d36c_4_k_cu_0da159926thrust24THRUST_300001_SM_1000_NS12placeholders2_1E[1];
.global .align 1 .b8 _ZN34_INTERNAL_1854d36c_4_k_cu_0da159926thrust24THRUST_300001_SM_1000_NS12placeholders2_2E[1];
.global .align 1 .b8 _ZN34_INTERNAL_1854d36c_4_k_cu_0da159926thrust24THRUST_300001_SM_1000_NS12placeholders2_3E[1];
.global .align 1 .b8 _ZN34_INTERNAL_1854d36c_4_k_cu_0da159926thrust24THRUST_300001_SM_1000_NS12placeholders2_4E[1];
.global .align 1 .b8 _ZN34_INTERNAL_1854d36c_4_k_cu_0da159926thrust24THRUST_300001_SM_1000_NS12placeholders2_5E[1];
.global .align 1 .b8 _ZN34_INTERNAL_1854d36c_4_k_cu_0da159926thrust24THRUST_300001_SM_1000_NS12placeholders2_6E[1];
.global .align 1 .b8 _ZN34_INTERNAL_1854d36c_4_k_cu_0da159926thrust24THRUST_300001_SM_1000_NS12placeholders2_7E[1];
.global .align 1 .b8 _ZN34_INTERNAL_1854d36c_4_k_cu_0da159926thrust24THRUST_300001_SM_1000_NS12placeholders2_8E[1];
.global .align 1 .b8 _ZN34_INTERNAL_1854d36c_4_k_cu_0da159926thrust24THRUST_300001_SM_1000_NS12placeholders2_9E[1];
.global .align 1 .b8 _ZN34_INTERNAL_1854d36c_4_k_cu_0da159926thrust24THRUST_300001_SM_1000_NS12placeholders3_10E[1];

.visible .entry _ZN3cub18CUB_300001_SM_10006detail11EmptyKernelIvEEvv()
{


	ret;

}
	// .globl	_ZN3cub18CUB_300001_SM_10006detail4scan23DeviceCompactInitKernelINS0_24ReduceByKeyScanTileStateIijLb1EEEPiEEvT_iT0_
.visible .entry _ZN3cub18CUB_300001_SM_10006detail4scan23DeviceCompactInitKernelINS0_24ReduceByKeyScanTileStateIijLb1EEEPiEEvT_iT0_(
	.param .align 8 .b8 _ZN3cub18CUB_300001_SM_10006detail4scan23DeviceCompactInitKernelINS0_24ReduceByKeyScanTileStateIijLb1EEEPiEEvT_iT0__param_0[8],
	.param .u32 _ZN3cub18CUB_300001_SM_10006detail4scan23DeviceCompactInitKernelINS0_24ReduceByKeyScanTileStateIijLb1EEEPiEEvT_iT0__param_1,
	.param .u64 .ptr .align 1 _ZN3cub18CUB_300001_SM_10006detail4scan23DeviceCompactInitKernelINS0_24ReduceByKeyScanTileStateIijLb1EEEPiEEvT_iT0__param_2
)
{
	.reg .pred 	%p<6>;
	.reg .b32 	%r<9>;
	.reg .b64 	%rd<12>;

	ld.param.u64 	%rd3, [_ZN3cub18CUB_300001_SM_10006detail4scan23DeviceCompactInitKernelINS0_24ReduceByKeyScanTileStateIijLb1EEEPiEEvT_iT0__param_0];
	ld.param.u32 	%r4, [_ZN3cub18CUB_300001_SM_10006detail4scan23DeviceCompactInitKernelINS0_24ReduceByKeyScanTileStateIijLb1EEEPiEEvT_iT0__param_1];
	ld.param.u64 	%rd2, [_ZN3cub18CUB_300001_SM_10006detail4scan23DeviceCompactInitKernelINS0_24ReduceByKeyScanTileStateIijLb1EEEPiEEvT_iT0__param_2];
	cvta.to.global.u64 	%rd1, %rd3;
	mov.u32 	%r1, %ctaid.x;
	mov.u32 	%r5, %ntid.x;
	mov.u32 	%r2, %tid.x;
	mad.lo.s32 	%r3, %r1, %r5, %r2;
	setp.ge.s32 	%p1, %r3, %r4;
	@%p1 bra 	$L__BB1_2;
	mul.wide.s32 	%rd4, %r3, 16;
	add.s64 	%rd5, %rd1, %rd4;
	mov.b64 	%rd6, 99;
	mov.b64 	%rd7, 0;
	st.global.v2.u64 	[%rd5+512], {%rd7, %rd6};
$L__BB1_2:
	setp.ne.s32 	%p2, %r1, 0;
	setp.gt.u32 	%p3, %r2, 31;
	or.pred  	%p4, %p2, %p3;
	@%p4 bra 	$L__BB1_4;
	mul.wide.u32 	%rd8, %r2, 16;
	add.s64 	%rd9, %rd1, %rd8;
	mov.b64 	%rd10, 0;
	st.global.v2.u64 	[%rd9], {%rd10, %rd10};
$L__BB1_4:
	or.b32  	%r7, %r1, %r2;
	setp.ne.s32 	%p5, %r7, 0;
	@%p5 bra 	$L__BB1_6;
	cvta.to.global.u64 	%rd11, %rd2;
	mov.b32 	%r8, 0;
	st.global.u32 	[%rd11], %r8;
$L__BB1_6:
	ret;

}
	// .globl	_ZN3cub18CUB_300001_SM_10006detail6reduce23DeviceReduceByKeyKernelINS1_13reduce_by_key10policy_hubI9CustomMiniiE10Policy1000EPiS9_S9_S9_S9_NS0_24ReduceByKeyScanTileStateIijLb1EEEN4cuda3std3__48equal_toIvEES6_jiEEvT0_T1_T2_T3_T4_T5_iT6_T7_T8_
.visible .entry _ZN3cub18CUB_300001_SM_10006detail6reduce23DeviceReduceByKeyKernelINS1_13reduce_by_key10policy_hubI9CustomMiniiE10Policy1000EPiS9_S9_S9_S9_NS0_24ReduceByKeyScanTileStateIijLb1EEEN4cuda3std3__48equal_toIvEES6_jiEEvT0_T1_T2_T3_T4_T5_iT6_T7_T8_(
	.param .u64 .ptr .align 1 _ZN3cub18CUB_300001_SM_10006detail6reduce23DeviceReduceByKeyKernelINS1_13reduce_by_key10policy_hubI9CustomMiniiE10Policy1000EPiS9_S9_S9_S9_NS0_24ReduceByKeyScanTileStateIijLb1EEEN4cuda3std3__48equal_toIvEES6_jiEEvT0_T1_T2_T3_T4_T5_iT6_T7_T8__param_0,
	.param .u64 .ptr .align 1 _ZN3cub18CUB_300001_SM_10006detail6reduce23DeviceReduceByKeyKernelINS1_13reduce_by_key10policy_hubI9CustomMiniiE10Policy1000EPiS9_S9_S9_S9_NS0_24ReduceByKeyScanTileStateIijLb1EEEN4cuda3std3__48equal_toIvEES6_jiEEvT0_T1_T2_T3_T4_T5_iT6_T7_T8__param_1,
	.param .u64 .ptr .align 1 _ZN3cub18CUB_300001_SM_10006detail6reduce23DeviceReduceByKeyKernelINS1_13reduce_by_key10policy_hubI9CustomMiniiE10Policy1000EPiS9_S9_S9_S9_NS0_24ReduceByKeyScanTileStateIijLb1EEEN4cuda3std3__48equal_toIvEES6_jiEEvT0_T1_T2_T3_T4_T5_iT6_T7_T8__param_2,
	.param .u64 .ptr .align 1 _ZN3cub18CUB_300001_SM_10006detail6reduce23DeviceReduceByKeyKernelINS1_13reduce_by_key10policy_hubI9CustomMiniiE10Policy1000EPiS9_S9_S9_S9_NS0_24ReduceByKeyScanTileStateIijLb1EEEN4cuda3std3__48equal_toIvEES6_jiEEvT0_T1_T2_T3_T4_T5_iT6_T7_T8__param_3,
	.param .u64 .ptr .align 1 _ZN3cub18CUB_300001_SM_10006detail6reduce23DeviceReduceByKeyKernelINS1_13reduce_by_key10policy_hubI9CustomMiniiE10Policy1000EPiS9_S9_S9_S9_NS0_24ReduceByKeyScanTileStateIijLb1EEEN4cuda3std3__48equal_toIvEES6_jiEEvT0_T1_T2_T3_T4_T5_iT6_T7_T8__param_4,
	.param .align 8 .b8 _ZN3cub18CUB_300001_SM_10006detail6reduce23DeviceReduceByKeyKernelINS1_13reduce_by_key10policy_hubI9CustomMiniiE10Policy1000EPiS9_S9_S9_S9_NS0_24ReduceByKeyScanTileStateIijLb1EEEN4cuda3std3__48equal_toIvEES6_jiEEvT0_T1_T2_T3_T4_T5_iT6_T7_T8__param_5[8],
	.param .u32 _ZN3cub18CUB_300001_SM_10006detail6reduce23DeviceReduceByKeyKernelINS1_13reduce_by_key10policy_hubI9CustomMiniiE10Policy1000EPiS9_S9_S9_S9_NS0_24ReduceByKeyScanTileStateIijLb1EEEN4cuda3std3__48equal_toIvEES6_jiEEvT0_T1_T2_T3_T4_T5_iT6_T7_T8__param_6,
	.param .align 1 .b8 _ZN3cub18CUB_300001_SM_10006detail6reduce23DeviceReduceByKeyKernelINS1_13reduce_by_key10policy_hubI9CustomMiniiE10Policy1000EPiS9_S9_S9_S9_NS0_24ReduceByKeyScanTileStateIijLb1EEEN4cuda3std3__48equal_toIvEES6_jiEEvT0_T1_T2_T3_T4_T5_iT6_T7_T8__param_7[1],
	.param .align 1 .b8 _ZN3cub18CUB_300001_SM_10006detail6reduce23DeviceReduceByKeyKernelINS1_13reduce_by_key10policy_hubI9CustomMiniiE10Policy1000EPiS9_S9_S9_S9_NS0_24ReduceByKeyScanTileStateIijLb1EEEN4cuda3std3__48equal_toIvEES6_jiEEvT0_T1_T2_T3_T4_T5_iT6_T7_T8__param_8[1],
	.param .u32 _ZN3cub18CUB_300001_SM_10006detail6reduce23DeviceReduceByKeyKernelINS1_13reduce_by_key10policy_hubI9CustomMiniiE10Policy1000EPiS9_S9_S9_S9_NS0_24ReduceByKeyScanTileStateIijLb1EEEN4cuda3std3__48equal_toIvEES6_jiEEvT0_T1_T2_T3_T4_T5_iT6_T7_T8__param_9
)
.maxntid 128
{
	.reg .pred 	%p<301>;
	.reg .b32 	%r<1316>;
	.reg .b64 	%rd<156>;
	// demoted variable
	.shared .align 16 .b8 _ZZN3cub18CUB_300001_SM_10006detail6reduce23DeviceReduceByKeyKernelINS1_13reduce_by_key10policy_hubI9CustomMiniiE10Policy1000EPiS9_S9_S9_S9_NS0_24ReduceByKeyScanTileStateIijLb1EEEN4cuda3std3__48equal_toIvEES6_jiEEvT0_T1_T2_T3_T4_T5_iT6_T7_T8_E12temp_storage[6160];
	ld.param.u64 	%rd5, [_ZN3cub18CUB_300001_SM_10006detail6reduce23DeviceReduceByKeyKernelINS1_13reduce_by_key10policy_hubI9CustomMiniiE10Policy1000EPiS9_S9_S9_S9_NS0_24ReduceByKeyScanTileStateIijLb1EEEN4cuda3std3__48equal_toIvEES6_jiEEvT0_T1_T2_T3_T4_T5_iT6_T7_T8__param_5];
	ld.param.u64 	%rd29, [_ZN3cub18CUB_300001_SM_10006detail6reduce23DeviceReduceByKeyKernelINS1_13reduce_by_key10policy_hubI9CustomMiniiE10Policy1000EPiS9_S9_S9_S9_NS0_24ReduceByKeyScanTileStateIijLb1EEEN4cuda3std3__48equal_toIvEES6_jiEEvT0_T1_T2_T3_T4_T5_iT6_T7_T8__param_0];
	ld.param.u64 	%rd30, [_ZN3cub18CUB_300001_SM_10006detail6reduce23DeviceReduceByKeyKernelINS1_13reduce_by_key10policy_hubI9CustomMiniiE10Policy1000EPiS9_S9_S9_S9_NS0_24ReduceByKeyScanTileStateIijLb1EEEN4cuda3std3__48equal_toIvEES6_jiEEvT0_T1_T2_T3_T4_T5_iT6_T7_T8__param_1];
	ld.param.u64 	%rd31, [_ZN3cub18CUB_300001_SM_10006detail6reduce23DeviceReduceByKeyKernelINS1_13reduce_by_key10policy_hubI9CustomMiniiE10Policy1000EPiS9_S9_S9_S9_NS0_24ReduceByKeyScanTileStateIijLb1EEEN4cuda3std3__48equal_toIvEES6_jiEEvT0_T1_T2_T3_T4_T5_iT6_T7_T8__param_2];
	ld.param.u64 	%rd32, [_ZN3cub18CUB_300001_SM_10006detail6reduce23DeviceReduceByKeyKernelINS1_13reduce_by_key10policy_hubI9CustomMiniiE10Policy1000EPiS9_S9_S9_S9_NS0_24ReduceByKeyScanTileStateIijLb1EEEN4cuda3std3__48equal_toIvEES6_jiEEvT0_T1_T2_T3_T4_T5_iT6_T7_T8__param_3];
	ld.param.u64 	%rd28, [_ZN3cub18CUB_300001_SM_10006detail6reduce23DeviceReduceByKeyKernelINS1_13reduce_by_key10policy_hubI9CustomMiniiE10Policy1000EPiS9_S9_S9_S9_NS0_24ReduceByKeyScanTileStateIijLb1EEEN4cuda3std3__48equal_toIvEES6_jiEEvT0_T1_T2_T3_T4_T5_iT6_T7_T8__param_4];
	ld.param.u32 	%r264, [_ZN3cub18CUB_300001_SM_10006detail6reduce23DeviceReduceByKeyKernelINS1_13reduce_by_key10policy_hubI9CustomMiniiE10Policy1000EPiS9_S9_S9_S9_NS0_24ReduceByKeyScanTileStateIijLb1EEEN4cuda3std3__48equal_toIvEES6_jiEEvT0_T1_T2_T3_T4_T5_iT6_T7_T8__param_6];
	ld.param.u32 	%r265, [_ZN3cub18CUB_300001_SM_10006detail6reduce23DeviceReduceByKeyKernelINS1_13reduce_by_key10policy_hubI9CustomMiniiE10Policy1000EPiS9_S9_S9_S9_NS0_24ReduceByKeyScanTileStateIijLb1EEEN4cuda3std3__48equal_toIvEES6_jiEEvT0_T1_T2_T3_T4_T5_iT6_T7_T8__param_9];
	cvta.to.global.u64 	%rd1, %rd31;
	cvta.to.global.u64 	%rd2, %rd32;
	cvta.to.global.u64 	%rd3, %rd30;
	cvta.to.global.u64 	%rd4, %rd29;
	mov.u32 	%r266, %ctaid.x;
	add.s32 	%r1, %r264, %r266;
	mul.lo.s32 	%r2, %r1, 768;
	sub.s32 	%r3, %r265, %r2;
	setp.lt.u32 	%p10, %r3, 769;
	@%p10 bra 	$L__BB2_68;
	cvt.u64.u32 	%rd93, %r2;
	mov.u32 	%r1270, %tid.x;
	mul.lo.s32 	%r794, %r1270, 6;
	cvt.u64.u32 	%rd94, %r794;
	add.s64 	%rd6, %rd94, %rd93;
	shl.b64 	%rd95, %rd6, 2;
	add.s64 	%rd96, %rd4, %rd95;
	ld.global.u32 	%r5, [%rd96];
	ld.global.u32 	%r6, [%rd96+4];
	ld.global.u32 	%r7, [%rd96+8];
	ld.global.u32 	%r8, [%rd96+12];
	ld.global.u32 	%r9, [%rd96+16];
	ld.global.u32 	%r10, [%rd96+20];
	setp.ne.s32 	%p175, %r1270, 0;
	@%p175 bra 	$L__BB2_4;
	setp.eq.s32 	%p176, %r1, 0;
	mov.u32 	%r1246, %r5;
	@%p176 bra 	$L__BB2_4;
	add.s32 	%r795, %r2, -1;
	mul.wide.u32 	%rd97, %r795, 4;
	add.s64 	%rd98, %rd4, %rd97;
	ld.global.u32 	%r1246, [%rd98];
$L__BB2_4:
	setp.eq.s32 	%p177, %r1270, 0;
	bar.sync 	0;
	add.s64 	%rd100, %rd1, %rd95;
	ld.global.u32 	%r13, [%rd100];
	ld.global.u32 	%r14, [%rd100+4];
	ld.global.u32 	%r15, [%rd100+8];
	ld.global.u32 	%r16, [%rd100+12];
	ld.global.u32 	%r17, [%rd100+16];
	ld.global.u32 	%r18, [%rd100+20];
	bar.sync 	0;
	shl.b32 	%r796, %r1270, 2;
	mov.u32 	%r797, _ZZN3cub18CUB_300001_SM_10006detail6reduce23DeviceReduceByKeyKernelINS1_13reduce_by_key10policy_hubI9CustomMiniiE10Policy1000EPiS9_S9_S9_S9_NS0_24ReduceByKeyScanTileStateIijLb1EEEN4cuda3std3__48equal_toIvEES6_jiEEvT0_T1_T2_T3_T4_T5_iT6_T7_T8_E12temp_storage;
	add.s32 	%r798, %r797, %r796;
	add.s32 	%r19, %r798, 604;
	st.shared.u32 	[%r798+604], %r10;
	bar.sync 	0;
	@%p177 bra 	$L__BB2_6;
	ld.shared.u32 	%r1246, [%r19+-4];
$L__BB2_6:
	setp.ne.s32 	%p178, %r1246, %r5;
	setp.ne.s32 	%p179, %r5, %r6;
	selp.u32 	%r22, 1, 0, %p179;
	setp.ne.s32 	%p180, %r6, %r7;
	selp.u32 	%r23, 1, 0, %p180;
	setp.ne.s32 	%p181, %r7, %r8;
	selp.u32 	%r24, 1, 0, %p181;
	setp.ne.s32 	%p182, %r8, %r9;
	selp.u32 	%r25, 1, 0, %p182;
	setp.ne.s32 	%p183, %r9, %r10;
	selp.u32 	%r26, 1, 0, %p183;
	or.b32  	%r799, %r1, %r1270;
	setp.ne.s32 	%p184, %r799, 0;
	and.pred  	%p1, %p184, %p178;
	selp.u32 	%r27, 1, 0, %p1;
	setp.ne.s32 	%p185, %r1, 0;
	@%p185 bra 	$L__BB2_13;
	setp.ne.s32 	%p253, %r9, %r10;
	setp.ne.s32 	%p254, %r8, %r9;
	setp.ne.s32 	%p255, %r7, %r8;
	setp.ne.s32 	%p256, %r6, %r7;
	setp.ne.s32 	%p257, %r5, %r6;
	add.s32 	%r1138, %r27, %r22;
	min.s32 	%r1139, %r14, %r13;
	selp.b32 	%r1140, %r14, %r1139, %p257;
	add.s32 	%r1141, %r1138, %r23;
	min.s32 	%r1142, %r15, %r1140;
	selp.b32 	%r1143, %r15, %r1142, %p256;
	add.s32 	%r1144, %r1141, %r24;
	min.s32 	%r1145, %r16, %r1143;
	selp.b32 	%r1146, %r16, %r1145, %p255;
	add.s32 	%r1147, %r1144, %r25;
	min.s32 	%r1148, %r17, %r1146;
	selp.b32 	%r1149, %r17, %r1148, %p254;
	add.s32 	%r1079, %r1147, %r26;
	min.s32 	%r1150, %r18, %r1149;
	selp.b32 	%r1084, %r18, %r1150, %p253;
	shr.u32 	%r28, %r1270, 5;
	// begin inline asm
	mov.u32 %r1077, %laneid;
	// end inline asm
	mov.b32 	%r1135, 1;
	mov.b32 	%r1136, 0;
	mov.b32 	%r1137, -1;
	// begin inline asm
	shfl.sync.up.b32 %r1078, %r1079, %r1135, %r1136, %r1137;
	// end inline asm
	// begin inline asm
	shfl.sync.up.b32 %r1083, %r1084, %r1135, %r1136, %r1137;
	// end inline asm
	setp.eq.s32 	%p258, %r1079, 0;
	min.s32 	%r1151, %r1084, %r1083;
	selp.b32 	%r1152, %r1151, %r1084, %p258;
	setp.lt.s32 	%p259, %r1077, 1;
	selp.b32 	%r1094, %r1084, %r1152, %p259;
	selp.b32 	%r1153, 0, %r1078, %p259;
	add.s32 	%r1089, %r1153, %r1079;
	mov.b32 	%r1095, 2;
	// begin inline asm
	shfl.sync.up.b32 %r1088, %r1089, %r1095, %r1136, %r1137;
	// end inline asm
	// begin inline asm
	shfl.sync.up.b32 %r1093, %r1094, %r1095, %r1136, %r1137;
	// end inline asm
	setp.eq.s32 	%p260, %r1089, 0;
	min.s32 	%r1154, %r1094, %r1093;
	selp.b32 	%r1155, %r1154, %r1094, %p260;
	setp.lt.s32 	%p261, %r1077, 2;
	selp.b32 	%r1104, %r1094, %r1155, %p261;
	selp.b32 	%r1156, 0, %r1088, %p261;
	add.s32 	%r1099, %r1156, %r1089;
	mov.b32 	%r1105, 4;
	// begin inline asm
	shfl.sync.up.b32 %r1098, %r1099, %r1105, %r1136, %r1137;
	// end inline asm
	// begin inline asm
	shfl.sync.up.b32 %r1103, %r1104, %r1105, %r1136, %r1137;
	// end inline asm
	setp.eq.s32 	%p262, %r1099, 0;
	min.s32 	%r1157, %r1104, %r1103;
	selp.b32 	%r1158, %r1157, %r1104, %p262;
	setp.lt.s32 	%p263, %r1077, 4;
	selp.b32 	%r1114, %r1104, %r1158, %p263;
	selp.b32 	%r1159, 0, %r1098, %p263;
	add.s32 	%r1109, %r1159, %r1099;
	mov.b32 	%r1115, 8;
	// begin inline asm
	shfl.sync.up.b32 %r1108, %r1109, %r1115, %r1136, %r1137;
	// end inline asm
	// begin inline asm
	shfl.sync.up.b32 %r1113, %r1114, %r1115, %r1136, %r1137;
	// end inline asm
	setp.eq.s32 	%p264, %r1109, 0;
	min.s32 	%r1160, %r1114, %r1113;
	selp.b32 	%r1161, %r1160, %r1114, %p264;
	setp.lt.s32 	%p265, %r1077, 8;
	selp.b32 	%r1124, %r1114, %r1161, %p265;
	selp.b32 	%r1162, 0, %r1108, %p265;
	add.s32 	%r1119, %r1162, %r1109;
	mov.b32 	%r1125, 16;
	// begin inline asm
	shfl.sync.up.b32 %r1118, %r1119, %r1125, %r1136, %r1137;
	// end inline asm
	// begin inline asm
	shfl.sync.up.b32 %r1123, %r1124, %r1125, %r1136, %r1137;
	// end inline asm
	setp.eq.s32 	%p266, %r1119, 0;
	min.s32 	%r1163, %r1124, %r1123;
	selp.b32 	%r30, %r1163, %r1124, %p266;
	setp.lt.s32 	%p267, %r1077, 16;
	selp.b32 	%r1134, %r1124, %r30, %p267;
	selp.b32 	%r1164, 0, %r1118, %p267;
	add.s32 	%r1129, %r1164, %r1119;
	// begin inline asm
	shfl.sync.up.b32 %r1254, %r1129, %r1135, %r1136, %r1137;
	// end inline asm
	// begin inline asm
	shfl.sync.up.b32 %r1253, %r1134, %r1135, %r1136, %r1137;
	// end inline asm
	setp.ne.s32 	%p268, %r1077, 31;
	@%p268 bra 	$L__BB2_9;
	shl.b32 	%r1165, %r28, 3;
	add.s32 	%r1167, %r797, %r1165;
	st.shared.v2.u32 	[%r1167], {%r1129, %r30};
$L__BB2_9:
	bar.sync 	0;
	ld.shared.v4.u32 	{%r1168, %r1169, %r1170, %r1171}, [_ZZN3cub18CUB_300001_SM_10006detail6reduce23DeviceReduceByKeyKernelINS1_13reduce_by_key10policy_hubI9CustomMiniiE10Policy1000EPiS9_S9_S9_S9_NS0_24ReduceByKeyScanTileStateIijLb1EEEN4cuda3std3__48equal_toIvEES6_jiEEvT0_T1_T2_T3_T4_T5_iT6_T7_T8_E12temp_storage];
	add.s32 	%r1172, %r1170, %r1168;
	setp.eq.s32 	%p269, %r1170, 0;
	min.s32 	%r1173, %r1171, %r1169;
	selp.b32 	%r1174, %r1173, %r1171, %p269;
	setp.eq.s32 	%p270, %r28, 2;
	selp.b32 	%r1175, %r1174, %r1169, %p270;
	selp.b32 	%r1176, %r1172, %r1168, %p270;
	ld.shared.v4.u32 	{%r1177, %r1178, %r1179, %r1180}, [_ZZN3cub18CUB_300001_SM_10006detail6reduce23DeviceReduceByKeyKernelINS1_13reduce_by_key10policy_hubI9CustomMiniiE10Policy1000EPiS9_S9_S9_S9_NS0_24ReduceByKeyScanTileStateIijLb1EEEN4cuda3std3__48equal_toIvEES6_jiEEvT0_T1_T2_T3_T4_T5_iT6_T7_T8_E12temp_storage+16];
	add.s32 	%r1181, %r1177, %r1172;
	setp.eq.s32 	%p271, %r1177, 0;
	min.s32 	%r1182, %r1178, %r1174;
	selp.b32 	%r1183, %r1182, %r1178, %p271;
	setp.eq.s32 	%p272, %r28, 3;
	selp.b32 	%r34, %r1183, %r1175, %p272;
	selp.b32 	%r35, %r1181, %r1176, %p272;
	add.s32 	%r1265, %r1179, %r1181;
	setp.eq.s32 	%p273, %r1179, 0;
	min.s32 	%r1184, %r1180, %r1183;
	selp.b32 	%r37, %r1184, %r1180, %p273;
	setp.lt.u32 	%p274, %r1270, 32;
	@%p274 bra 	$L__BB2_11;
	setp.eq.s32 	%p275, %r1254, 0;
	min.s32 	%r1185, %r1253, %r34;
	selp.b32 	%r1186, %r1185, %r1253, %p275;
	setp.eq.s32 	%p276, %r1077, 0;
	selp.b32 	%r1253, %r34, %r1186, %p276;
	selp.b32 	%r1187, 0, %r1254, %p276;
	add.s32 	%r1254, %r35, %r1187;
$L__BB2_11:
	setp.ne.s32 	%p277, %r8, %r9;
	setp.ne.s32 	%p278, %r7, %r8;
	setp.ne.s32 	%p279, %r6, %r7;
	setp.ne.s32 	%p280, %r5, %r6;
	setp.ne.s32 	%p281, %r1270, 0;
	setp.eq.s32 	%p282, %r1270, 0;
	min.s32 	%r1189, %r13, %r1253;
	selp.b32 	%r1261, %r13, %r1189, %p1;
	selp.b32 	%r1190, %r13, %r1261, %p282;
	min.s32 	%r1191, %r14, %r1190;
	selp.b32 	%r1260, %r14, %r1191, %p280;
	min.s32 	%r1192, %r15, %r1260;
	selp.b32 	%r1259, %r15, %r1192, %p279;
	min.s32 	%r1193, %r16, %r1259;
	selp.b32 	%r1258, %r16, %r1193, %p278;
	min.s32 	%r1194, %r17, %r1258;
	selp.b32 	%r1257, %r17, %r1194, %p277;
	mov.b32 	%r1266, 0;
	mov.u32 	%r1264, %r1254;
	@%p281 bra 	$L__BB2_36;
	mov.b64 	%rd119, {%r1265, %r37};
	add.s64 	%rd118, %rd5, 512;
	mov.b64 	%rd120, 101;
	// begin inline asm
	st.relaxed.gpu.v2.u64 [%rd118], {%rd119, %rd120};
	// end inline asm
	mov.b32 	%r1254, 0;
	mov.u32 	%r1261, %r13;
	mov.u32 	%r1266, %r1254;
	bra.uni 	$L__BB2_36;
$L__BB2_13:
	add.s32 	%r861, %r27, %r22;
	min.s32 	%r862, %r14, %r13;
	selp.b32 	%r863, %r14, %r862, %p179;
	add.s32 	%r864, %r861, %r23;
	min.s32 	%r865, %r15, %r863;
	selp.b32 	%r866, %r15, %r865, %p180;
	add.s32 	%r867, %r864, %r24;
	min.s32 	%r868, %r16, %r866;
	selp.b32 	%r869, %r16, %r868, %p181;
	add.s32 	%r870, %r867, %r25;
	min.s32 	%r871, %r17, %r869;
	selp.b32 	%r872, %r17, %r871, %p182;
	add.s32 	%r802, %r870, %r26;
	min.s32 	%r873, %r18, %r872;
	selp.b32 	%r807, %r18, %r873, %p183;
	shr.u32 	%r47, %r1270, 5;
	// begin inline asm
	mov.u32 %r800, %laneid;
	// end inline asm
	mov.b32 	%r858, 1;
	mov.b32 	%r859, 0;
	mov.b32 	%r860, -1;
	// begin inline asm
	shfl.sync.up.b32 %r801, %r802, %r858, %r859, %r860;
	// end inline asm
	// begin inline asm
	shfl.sync.up.b32 %r806, %r807, %r858, %r859, %r860;
	// end inline asm
	setp.eq.s32 	%p191, %r802, 0;
	min.s32 	%r874, %r807, %r806;
	selp.b32 	%r875, %r874, %r807, %p191;
	setp.lt.s32 	%p192, %r800, 1;
	selp.b32 	%r876, 0, %r801, %p192;
	add.s32 	%r812, %r876, %r802;
	selp.b32 	%r817, %r807, %r875, %p192;
	mov.b32 	%r818, 2;
	// begin inline asm
	shfl.sync.up.b32 %r811, %r812, %r818, %r859, %r860;
	// end inline asm
	// begin inline asm
	shfl.sync.up.b32 %r816, %r817, %r818, %r859, %r860;
	// end inline asm
	setp.eq.s32 	%p193, %r812, 0;
	min.s32 	%r877, %r817, %r816;
	selp.b32 	%r878, %r877, %r817, %p193;
	setp.lt.s32 	%p194, %r800, 2;
	selp.b32 	%r879, 0, %r811, %p194;
	add.s32 	%r822, %r879, %r812;
	selp.b32 	%r827, %r817, %r878, %p194;
	mov.b32 	%r828, 4;
	// begin inline asm
	shfl.sync.up.b32 %r821, %r822, %r828, %r859, %r860;
	// end inline asm
	// begin inline asm
	shfl.sync.up.b32 %r826, %r827, %r828, %r859, %r860;
	// end inline asm
	setp.eq.s32 	%p195, %r822, 0;
	min.s32 	%r880, %r827, %r826;
	selp.b32 	%r881, %r880, %r827, %p195;
	setp.lt.s32 	%p196, %r800, 4;
	selp.b32 	%r882, 0, %r821, %p196;
	add.s32 	%r832, %r882, %r822;
	selp.b32 	%r837, %r827, %r881, %p196;
	mov.b32 	%r838, 8;
	// begin inline asm
	shfl.sync.up.b32 %r831, %r832, %r838, %r859, %r860;
	// end inline asm
	// begin inline asm
	shfl.sync.up.b32 %r836, %r837, %r838, %r859, %r860;
	// end inline asm
	setp.eq.s32 	%p197, %r832, 0;
	min.s32 	%r883, %r837, %r836;
	selp.b32 	%r884, %r883, %r837, %p197;
	setp.lt.s32 	%p198, %r800, 8;
	selp.b32 	%r885, 0, %r831, %p198;
	add.s32 	%r842, %r885, %r832;
	selp.b32 	%r847, %r837, %r884, %p198;
	mov.b32 	%r848, 16;
	// begin inline asm
	shfl.sync.up.b32 %r841, %r842, %r848, %r859, %r860;
	// end inline asm
	// begin inline asm
	shfl.sync.up.b32 %r846, %r847, %r848, %r859, %r860;
	// end inline asm
	setp.eq.s32 	%p199, %r842, 0;
	min.s32 	%r886, %r847, %r846;
	selp.b32 	%r49, %r886, %r847, %p199;
	setp.lt.s32 	%p200, %r800, 16;
	selp.b32 	%r887, 0, %r841, %p200;
	add.s32 	%r852, %r887, %r842;
	selp.b32 	%r857, %r847, %r49, %p200;
	// begin inline asm
	shfl.sync.up.b32 %r1254, %r852, %r858, %r859, %r860;
	// end inline asm
	// begin inline asm
	shfl.sync.up.b32 %r1253, %r857, %r858, %r859, %r860;
	// end inline asm
	setp.ne.s32 	%p201, %r800, 31;
	@%p201 bra 	$L__BB2_15;
	shl.b32 	%r888, %r47, 3;
	mov.u32 	%r889, _ZZN3cub18CUB_300001_SM_10006detail6reduce23DeviceReduceByKeyKernelINS1_13reduce_by_key10policy_hubI9CustomMiniiE10Policy1000EPiS9_S9_S9_S9_NS0_24ReduceByKeyScanTileStateIijLb1EEEN4cuda3std3__48equal_toIvEES6_jiEEvT0_T1_T2_T3_T4_T5_iT6_T7_T8_E12temp_storage;
	add.s32 	%r890, %r889, %r888;
	st.shared.v2.u32 	[%r890], {%r852, %r49};
$L__BB2_15:
	bar.sync 	0;
	ld.shared.v4.u32 	{%r891, %r892, %r893, %r894}, [_ZZN3cub18CUB_300001_SM_10006detail6reduce23DeviceReduceByKeyKernelINS1_13reduce_by_key10policy_hubI9CustomMiniiE10Policy1000EPiS9_S9_S9_S9_NS0_24ReduceByKeyScanTileStateIijLb1EEEN4cuda3std3__48equal_toIvEES6_jiEEvT0_T1_T2_T3_T4_T5_iT6_T7_T8_E12temp_storage];
	add.s32 	%r895, %r893, %r891;
	setp.eq.s32 	%p202, %r893, 0;
	min.s32 	%r896, %r894, %r892;
	selp.b32 	%r897, %r896, %r894, %p202;
	setp.eq.s32 	%p203, %r47, 2;
	selp.b32 	%r898, %r895, %r891, %p203;
	selp.b32 	%r899, %r897, %r892, %p203;
	ld.shared.v4.u32 	{%r900, %r901, %r902, %r903}, [_ZZN3cub18CUB_300001_SM_10006detail6reduce23DeviceReduceByKeyKernelINS1_13reduce_by_key10policy_hubI9CustomMiniiE10Policy1000EPiS9_S9_S9_S9_NS0_24ReduceByKeyScanTileStateIijLb1EEEN4cuda3std3__48equal_toIvEES6_jiEEvT0_T1_T2_T3_T4_T5_iT6_T7_T8_E12temp_storage+16];
	add.s32 	%r904, %r900, %r895;
	setp.eq.s32 	%p204, %r900, 0;
	min.s32 	%r905, %r901, %r897;
	selp.b32 	%r906, %r905, %r901, %p204;
	setp.eq.s32 	%p205, %r47, 3;
	selp.b32 	%r53, %r904, %r898, %p205;
	selp.b32 	%r54, %r906, %r899, %p205;
	add.s32 	%r55, %r902, %r904;
	setp.eq.s32 	%p206, %r902, 0;
	min.s32 	%r907, %r903, %r906;
	selp.b32 	%r56, %r907, %r903, %p206;
	setp.lt.u32 	%p207, %r1270, 32;
	@%p207 bra 	$L__BB2_17;
	setp.eq.s32 	%p208, %r1254, 0;
	min.s32 	%r908, %r1253, %r54;
	selp.b32 	%r909, %r908, %r1253, %p208;
	setp.eq.s32 	%p209, %r800, 0;
	selp.b32 	%r1253, %r54, %r909, %p209;
	selp.b32 	%r910, 0, %r1254, %p209;
	add.s32 	%r1254, %r53, %r910;
	bra.uni 	$L__BB2_33;
$L__BB2_17:
	setp.ne.s32 	%p210, %r1270, 0;
	mul.wide.s32 	%rd101, %r1, 16;
	add.s64 	%rd7, %rd5, %rd101;
	@%p210 bra 	$L__BB2_19;
	st.shared.u32 	[_ZZN3cub18CUB_300001_SM_10006detail6reduce23DeviceReduceByKeyKernelINS1_13reduce_by_key10policy_hubI9CustomMiniiE10Policy1000EPiS9_S9_S9_S9_NS0_24ReduceByKeyScanTileStateIijLb1EEEN4cuda3std3__48equal_toIvEES6_jiEEvT0_T1_T2_T3_T4_T5_iT6_T7_T8_E12temp_storage+84], %r55;
	st.shared.u32 	[_ZZN3cub18CUB_300001_SM_10006detail6reduce23DeviceReduceByKeyKernelINS1_13reduce_by_key10policy_hubI9CustomMiniiE10Policy1000EPiS9_S9_S9_S9_NS0_24ReduceByKeyScanTileStateIijLb1EEEN4cuda3std3__48equal_toIvEES6_jiEEvT0_T1_T2_T3_T4_T5_iT6_T7_T8_E12temp_storage+88], %r56;
	mov.b64 	%rd103, {%r55, %r56};
	add.s64 	%rd102, %rd7, 512;
	mov.b64 	%rd104, 100;
	// begin inline asm
	st.relaxed.gpu.v2.u64 [%rd102], {%rd103, %rd104};
	// end inline asm
$L__BB2_19:
	not.b32 	%r911, %r1270;
	add.s32 	%r1252, %r1, %r911;
	mov.u32 	%r912, %nctaid.x;
	setp.gt.u32 	%p211, %r912, 499;
	@%p211 bra 	$L__BB2_21;
	membar.cta;
	bra.uni 	$L__BB2_22;
$L__BB2_21:
	mov.b32 	%r913, 450;
	// begin inline asm
	nanosleep.u32 %r913;
	// end inline asm
$L__BB2_22:
	mul.wide.s32 	%rd105, %r1252, 16;
	add.s64 	%rd106, %rd5, %rd105;
	add.s64 	%rd8, %rd106, 512;
$L__BB2_23:
	// begin inline asm
	ld.relaxed.gpu.v2.u64 {%rd107, %rd154}, [%rd8];
	// end inline asm
	setp.eq.s64 	%p212, %rd154, 99;
	mov.b32 	%r914, -1;
	vote.sync.any.pred 	%p213, %p212, %r914;
	@%p213 bra 	$L__BB2_23;
	mov.b64 	{%r918, %r923}, %rd107;
	setp.eq.s64 	%p214, %rd154, 101;
	mov.b32 	%r966, -1;
	vote.sync.ballot.b32 	%r967, %p214, %r966;
	// begin inline asm
	mov.u32 %r916, %lanemask_ge;
	// end inline asm
	and.b32  	%r968, %r967, %r916;
	or.b32  	%r969, %r968, -2147483648;
	add.s32 	%r970, %r969, -1;
	not.b32 	%r971, %r969;
	and.b32  	%r972, %r971, %r970;
	popc.b32 	%r920, %r972;
	mov.b32 	%r924, 1;
	// begin inline asm
	shfl.sync.down.b32 %r917, %r918, %r924, %r920, %r966;
	// end inline asm
	// begin inline asm
	shfl.sync.down.b32 %r922, %r923, %r924, %r920, %r966;
	// end inline asm
	setp.lt.s32 	%p216, %r800, %r920;
	setp.eq.s32 	%p217, %r918, 0;
	min.s32 	%r973, %r923, %r922;
	selp.b32 	%r974, %r917, 0, %p216;
	add.s32 	%r928, %r974, %r918;
	selp.b32 	%r975, %r973, %r923, %p217;
	selp.b32 	%r933, %r975, %r923, %p216;
	mov.b32 	%r934, 2;
	// begin inline asm
	shfl.sync.down.b32 %r927, %r928, %r934, %r920, %r966;
	// end inline asm
	// begin inline asm
	shfl.sync.down.b32 %r932, %r933, %r934, %r920, %r966;
	// end inline asm
	add.s32 	%r61, %r800, 2;
	setp.gt.s32 	%p218, %r61, %r920;
	setp.eq.s32 	%p219, %r928, 0;
	min.s32 	%r976, %r933, %r932;
	selp.b32 	%r977, %r976, %r933, %p219;
	selp.b32 	%r978, 0, %r927, %p218;
	add.s32 	%r938, %r928, %r978;
	selp.b32 	%r943, %r933, %r977, %p218;
	mov.b32 	%r944, 4;
	// begin inline asm
	shfl.sync.down.b32 %r937, %r938, %r944, %r920, %r966;
	// end inline asm
	// begin inline asm
	shfl.sync.down.b32 %r942, %r943, %r944, %r920, %r966;
	// end inline asm
	add.s32 	%r62, %r800, 4;
	setp.gt.s32 	%p220, %r62, %r920;
	setp.eq.s32 	%p221, %r938, 0;
	min.s32 	%r979, %r943, %r942;
	selp.b32 	%r980, %r979, %r943, %p221;
	selp.b32 	%r981, 0, %r937, %p220;
	add.s32 	%r948, %r938, %r981;
	selp.b32 	%r953, %r943, %r980, %p220;
	mov.b32 	%r954, 8;
	// begin inline asm
	shfl.sync.down.b32 %r947, %r948, %r954, %r920, %r966;
	// end inline asm
	// begin inline asm
	shfl.sync.down.b32 %r952, %r953, %r954, %r920, %r966;
	// end inline asm
	add.s32 	%r63, %r800, 8;
	setp.gt.s32 	%p222, %r63, %r920;
	setp.eq.s32 	%p223, %r948, 0;
	min.s32 	%r982, %r953, %r952;
	selp.b32 	%r983, %r982, %r953, %p223;
	selp.b32 	%r984, 0, %r947, %p222;
	add.s32 	%r958, %r948, %r984;
	selp.b32 	%r963, %r953, %r983, %p222;
	mov.b32 	%r964, 16;
	// begin inline asm
	shfl.sync.down.b32 %r957, %r958, %r964, %r920, %r966;
	// end inline asm
	// begin inline asm
	shfl.sync.down.b32 %r962, %r963, %r964, %r920, %r966;
	// end inline asm
	add.s32 	%r64, %r800, 16;
	setp.gt.s32 	%p224, %r64, %r920;
	setp.eq.s32 	%p225, %r958, 0;
	min.s32 	%r985, %r963, %r962;
	selp.b32 	%r986, %r985, %r963, %p225;
	selp.b32 	%r987, 0, %r957, %p224;
	add.s32 	%r1251, %r987, %r958;
	selp.b32 	%r1250, %r963, %r986, %p224;
	add.s64 	%rd11, %rd5, 512;
$L__BB2_25:
	setp.ne.s64 	%p226, %rd154, 101;
	mov.b32 	%r988, -1;
	vote.sync.all.pred 	%p227, %p226, %r988;
	not.pred 	%p228, %p227;
	@%p228 bra 	$L__BB2_29;
	mul.wide.s32 	%rd113, %r1252, 16;
	add.s64 	%rd114, %rd11, %rd113;
	add.s64 	%rd13, %rd114, -512;
$L__BB2_27:
	// begin inline asm
	ld.relaxed.gpu.v2.u64 {%rd115, %rd154}, [%rd13];
	// end inline asm
	setp.eq.s64 	%p238, %rd154, 99;
	mov.b32 	%r1001, -1;
	vote.sync.any.pred 	%p239, %p238, %r1001;
	@%p239 bra 	$L__BB2_27;
	mov.b64 	{%r1004, %r1009}, %rd115;
	setp.eq.s64 	%p240, %rd154, 101;
	mov.b32 	%r1052, -1;
	vote.sync.ballot.b32 	%r1053, %p240, %r1052;
	and.b32  	%r1054, %r1053, %r916;
	or.b32  	%r1055, %r1054, -2147483648;
	add.s32 	%r1056, %r1055, -1;
	not.b32 	%r1057, %r1055;
	and.b32  	%r1058, %r1057, %r1056;
	popc.b32 	%r1006, %r1058;
	mov.b32 	%r1010, 1;
	// begin inline asm
	shfl.sync.down.b32 %r1003, %r1004, %r1010, %r1006, %r1052;
	// end inline asm
	// begin inline asm
	shfl.sync.down.b32 %r1008, %r1009, %r1010, %r1006, %r1052;
	// end inline asm
	setp.lt.s32 	%p242, %r800, %r1006;
	setp.eq.s32 	%p243, %r1004, 0;
	min.s32 	%r1059, %r1009, %r1008;
	selp.b32 	%r1060, %r1003, 0, %p242;
	add.s32 	%r1014, %r1060, %r1004;
	selp.b32 	%r1061, %r1059, %r1009, %p243;
	selp.b32 	%r1019, %r1061, %r1009, %p242;
	mov.b32 	%r1020, 2;
	// begin inline asm
	shfl.sync.down.b32 %r1013, %r1014, %r1020, %r1006, %r1052;
	// end inline asm
	// begin inline asm
	shfl.sync.down.b32 %r1018, %r1019, %r1020, %r1006, %r1052;
	// end inline asm
	setp.gt.s32 	%p244, %r61, %r1006;
	setp.eq.s32 	%p245, %r1014, 0;
	min.s32 	%r1062, %r1019, %r1018;
	selp.b32 	%r1063, %r1062, %r1019, %p245;
	selp.b32 	%r1064, 0, %r1013, %p244;
	add.s32 	%r1024, %r1014, %r1064;
	selp.b32 	%r1029, %r1019, %r1063, %p244;
	mov.b32 	%r1030, 4;
	// begin inline asm
	shfl.sync.down.b32 %r1023, %r1024, %r1030, %r1006, %r1052;
	// end inline asm
	// begin inline asm
	shfl.sync.down.b32 %r1028, %r1029, %r1030, %r1006, %r1052;
	// end inline asm
	setp.gt.s32 	%p246, %r62, %r1006;
	setp.eq.s32 	%p247, %r1024, 0;
	min.s32 	%r1065, %r1029, %r1028;
	selp.b32 	%r1066, %r1065, %r1029, %p247;
	selp.b32 	%r1067, 0, %r1023, %p246;
	add.s32 	%r1034, %r1024, %r1067;
	selp.b32 	%r1039, %r1029, %r1066, %p246;
	mov.b32 	%r1040, 8;
	// begin inline asm
	shfl.sync.down.b32 %r1033, %r1034, %r1040, %r1006, %r1052;
	// end inline asm
	// begin inline asm
	shfl.sync.down.b32 %r1038, %r1039, %r1040, %r1006, %r1052;
	// end inline asm
	setp.gt.s32 	%p248, %r63, %r1006;
	setp.eq.s32 	%p249, %r1034, 0;
	min.s32 	%r1068, %r1039, %r1038;
	selp.b32 	%r1069, %r1068, %r1039, %p249;
	selp.b32 	%r1070, 0, %r1033, %p248;
	add.s32 	%r1044, %r1034, %r1070;
	selp.b32 	%r1049, %r1039, %r1069, %p248;
	mov.b32 	%r1050, 16;
	// begin inline asm
	shfl.sync.down.b32 %r1043, %r1044, %r1050, %r1006, %r1052;
	// end inline asm
	// begin inline asm
	shfl.sync.down.b32 %r1048, %r1049, %r1050, %r1006, %r1052;
	// end inline asm
	setp.gt.s32 	%p250, %r64, %r1006;
	setp.eq.s32 	%p251, %r1044, 0;
	min.s32 	%r1071, %r1049, %r1048;
	selp.b32 	%r1072, %r1071, %r1049, %p251;
	selp.b32 	%r1073, 0, %r1043, %p250;
	selp.b32 	%r1074, %r1049, %r1072, %p250;
	add.s32 	%r1075, %r1073, %r1251;
	add.s32 	%r70, %r1075, %r1044;
	setp.eq.s32 	%p252, %r1251, 0;
	min.s32 	%r1076, %r1250, %r1074;
	selp.b32 	%r1250, %r1076, %r1250, %p252;
	add.s32 	%r1252, %r1252, -32;
	mov.u32 	%r1251, %r70;
	bra.uni 	$L__BB2_25;
$L__BB2_29:
	setp.ne.s32 	%p229, %r1270, 0;
	@%p229 bra 	$L__BB2_31;
	add.s32 	%r990, %r1251, %r55;
	setp.eq.s32 	%p230, %r55, 0;
	min.s32 	%r991, %r56, %r1250;
	selp.b32 	%r992, %r991, %r56, %p230;
	mov.b64 	%rd111, {%r990, %r992};
	add.s64 	%rd110, %rd7, 512;
	mov.b64 	%rd112, 101;
	// begin inline asm
	st.relaxed.gpu.v2.u64 [%rd110], {%rd111, %rd112};
	// end inline asm
	st.shared.u32 	[_ZZN3cub18CUB_300001_SM_10006detail6reduce23DeviceReduceByKeyKernelINS1_13reduce_by_key10policy_hubI9CustomMiniiE10Policy1000EPiS9_S9_S9_S9_NS0_24ReduceByKeyScanTileStateIijLb1EEEN4cuda3std3__48equal_toIvEES6_jiEEvT0_T1_T2_T3_T4_T5_iT6_T7_T8_E12temp_storage+68], %r1251;
	st.shared.v2.u32 	[_ZZN3cub18CUB_300001_SM_10006detail6reduce23DeviceReduceByKeyKernelINS1_13reduce_by_key10policy_hubI9CustomMiniiE10Policy1000EPiS9_S9_S9_S9_NS0_24ReduceByKeyScanTileStateIijLb1EEEN4cuda3std3__48equal_toIvEES6_jiEEvT0_T1_T2_T3_T4_T5_iT6_T7_T8_E12temp_storage+72], {%r1250, %r990};
	st.shared.u32 	[_ZZN3cub18CUB_300001_SM_10006detail6reduce23DeviceReduceByKeyKernelINS1_13reduce_by_key10policy_hubI9CustomMiniiE10Policy1000EPiS9_S9_S9_S9_NS0_24ReduceByKeyScanTileStateIijLb1EEEN4cuda3std3__48equal_toIvEES6_jiEEvT0_T1_T2_T3_T4_T5_iT6_T7_T8_E12temp_storage+80], %r992;
$L__BB2_31:
	setp.ne.s32 	%p231, %r800, 0;
	@%p231 bra 	$L__BB2_33;
	st.shared.u32 	[_ZZN3cub18CUB_300001_SM_10006detail6reduce23DeviceReduceByKeyKernelINS1_13reduce_by_key10policy_hubI9CustomMiniiE10Policy1000EPiS9_S9_S9_S9_NS0_24ReduceByKeyScanTileStateIijLb1EEEN4cuda3std3__48equal_toIvEES6_jiEEvT0_T1_T2_T3_T4_T5_iT6_T7_T8_E12temp_storage+36], %r1251;
	st.shared.u32 	[_ZZN3cub18CUB_300001_SM_10006detail6reduce23DeviceReduceByKeyKernelINS1_13reduce_by_key10policy_hubI9CustomMiniiE10Policy1000EPiS9_S9_S9_S9_NS0_24ReduceByKeyScanTileStateIijLb1EEEN4cuda3std3__48equal_toIvEES6_jiEEvT0_T1_T2_T3_T4_T5_iT6_T7_T8_E12temp_storage+40], %r1250;
	mov.u32 	%r1253, %r1250;
	mov.u32 	%r1254, %r1251;
$L__BB2_33:
	setp.eq.s32 	%p232, %r1270, 0;
	bar.sync 	0;
	@%p232 bra 	$L__BB2_35;
	ld.shared.u32 	%r993, [_ZZN3cub18CUB_300001_SM_10006detail6reduce23DeviceReduceByKeyKernelINS1_13reduce_by_key10policy_hubI9CustomMiniiE10Policy1000EPiS9_S9_S9_S9_NS0_24ReduceByKeyScanTileStateIijLb1EEEN4cuda3std3__48equal_toIvEES6_jiEEvT0_T1_T2_T3_T4_T5_iT6_T7_T8_E12temp_storage+40];
	ld.shared.u32 	%r994, [_ZZN3cub18CUB_300001_SM_10006detail6reduce23DeviceReduceByKeyKernelINS1_13reduce_by_key10policy_hubI9CustomMiniiE10Policy1000EPiS9_S9_S9_S9_NS0_24ReduceByKeyScanTileStateIijLb1EEEN4cuda3std3__48equal_toIvEES6_jiEEvT0_T1_T2_T3_T4_T5_iT6_T7_T8_E12temp_storage+36];
	add.s32 	%r75, %r994, %r1254;
	setp.eq.s32 	%p233, %r1254, 0;
	min.s32 	%r995, %r1253, %r993;
	selp.b32 	%r1253, %r995, %r1253, %p233;
	mov.u32 	%r1254, %r75;
$L__BB2_35:
	setp.ne.s32 	%p234, %r8, %r9;
	setp.ne.s32 	%p235, %r7, %r8;
	setp.ne.s32 	%p236, %r6, %r7;
	setp.ne.s32 	%p237, %r5, %r6;
	min.s32 	%r996, %r13, %r1253;
	selp.b32 	%r1261, %r13, %r996, %p1;
	min.s32 	%r997, %r14, %r1261;
	selp.b32 	%r1260, %r14, %r997, %p237;
	min.s32 	%r998, %r15, %r1260;
	selp.b32 	%r1259, %r15, %r998, %p236;
	min.s32 	%r999, %r16, %r1259;
	selp.b32 	%r1258, %r16, %r999, %p235;
	min.s32 	%r1000, %r17, %r1258;
	selp.b32 	%r1257, %r17, %r1000, %p234;
	ld.shared.u32 	%r1265, [_ZZN3cub18CUB_300001_SM_10006detail6reduce23DeviceReduceByKeyKernelINS1_13reduce_by_key10policy_hubI9CustomMiniiE10Policy1000EPiS9_S9_S9_S9_NS0_24ReduceByKeyScanTileStateIijLb1EEEN4cuda3std3__48equal_toIvEES6_jiEEvT0_T1_T2_T3_T4_T5_iT6_T7_T8_E12temp_storage+84];
	ld.shared.u32 	%r1266, [_ZZN3cub18CUB_300001_SM_10006detail6reduce23DeviceReduceByKeyKernelINS1_13reduce_by_key10policy_hubI9CustomMiniiE10Policy1000EPiS9_S9_S9_S9_NS0_24ReduceByKeyScanTileStateIijLb1EEEN4cuda3std3__48equal_toIvEES6_jiEEvT0_T1_T2_T3_T4_T5_iT6_T7_T8_E12temp_storage+68];
	mov.u32 	%r1264, %r1254;
$L__BB2_36:
	add.s32 	%r96, %r1254, %r27;
	add.s32 	%r97, %r96, %r22;
	add.s32 	%r98, %r97, %r23;
	add.s32 	%r99, %r98, %r24;
	add.s32 	%r100, %r99, %r25;
	setp.lt.u32 	%p283, %r1265, 129;
	@%p283 bra 	$L__BB2_56;
	bar.sync 	0;
	not.pred 	%p290, %p1;
	@%p290 bra 	$L__BB2_39;
	sub.s32 	%r1196, %r1264, %r1266;
	shl.b32 	%r1197, %r1196, 3;
	mov.u32 	%r1198, _ZZN3cub18CUB_300001_SM_10006detail6reduce23DeviceReduceByKeyKernelINS1_13reduce_by_key10policy_hubI9CustomMiniiE10Policy1000EPiS9_S9_S9_S9_NS0_24ReduceByKeyScanTileStateIijLb1EEEN4cuda3std3__48equal_toIvEES6_jiEEvT0_T1_T2_T3_T4_T5_iT6_T7_T8_E12temp_storage;
	add.s32 	%r1199, %r1198, %r1197;
	st.shared.v2.u32 	[%r1199], {%r1246, %r1253};
$L__BB2_39:
	setp.eq.s32 	%p291, %r5, %r6;
	@%p291 bra 	$L__BB2_41;
	sub.s32 	%r1200, %r96, %r1266;
	shl.b32 	%r1201, %r1200, 3;
	mov.u32 	%r1202, _ZZN3cub18CUB_300001_SM_10006detail6reduce23DeviceReduceByKeyKernelINS1_13reduce_by_key10policy_hubI9CustomMiniiE10Policy1000EPiS9_S9_S9_S9_NS0_24ReduceByKeyScanTileStateIijLb1EEEN4cuda3std3__48equal_toIvEES6_jiEEvT0_T1_T2_T3_T4_T5_iT6_T7_T8_E12temp_storage;
	add.s32 	%r1203, %r1202, %r1201;
	st.shared.v2.u32 	[%r1203], {%r5, %r1261};
$L__BB2_41:
	setp.eq.s32 	%p292, %r6, %r7;
	@%p292 bra 	$L__BB2_43;
	sub.s32 	%r1204, %r97, %r1266;
	shl.b32 	%r1205, %r1204, 3;
	mov.u32 	%r1206, _ZZN3cub18CUB_300001_SM_10006detail6reduce23DeviceReduceByKeyKernelINS1_13reduce_by_key10policy_hubI9CustomMiniiE10Policy1000EPiS9_S9_S9_S9_NS0_24ReduceByKeyScanTileStateIijLb1EEEN4cuda3std3__48equal_toIvEES6_jiEEvT0_T1_T2_T3_T4_T5_iT6_T7_T8_E12temp_storage;
	add.s32 	%r1207, %r1206, %r1205;
	st.shared.v2.u32 	[%r1207], {%r6, %r1260};
$L__BB2_43:
	setp.eq.s32 	%p293, %r7, %r8;
	@%p293 bra 	$L__BB2_45;
	sub.s32 	%r1208, %r98, %r1266;
	shl.b32 	%r1209, %r1208, 3;
	mov.u32 	%r1210, _ZZN3cub18CUB_300001_SM_10006detail6reduce23DeviceReduceByKeyKernelINS1_13reduce_by_key10policy_hubI9CustomMiniiE10Policy1000EPiS9_S9_S9_S9_NS0_24ReduceByKeyScanTileStateIijLb1EEEN4cuda3std3__48equal_toIvEES6_jiEEvT0_T1_T2_T3_T4_T5_iT6_T7_T8_E12temp_storage;
	add.s32 	%r1211, %r1210, %r1209;
	st.shared.v2.u32 	[%r1211], {%r7, %r1259};
$L__BB2_45:
	setp.eq.s32 	%p294, %r8, %r9;
	@%p294 bra 	$L__BB2_47;
	sub.s32 	%r1212, %r99, %r1266;
	shl.b32 	%r1213, %r1212, 3;
	mov.u32 	%r1214, _ZZN3cub18CUB_300001_SM_10006detail6reduce23DeviceReduceByKeyKernelINS1_13reduce_by_key10policy_hubI9CustomMiniiE10Policy1000EPiS9_S9_S9_S9_NS0_24ReduceByKeyScanTileStateIijLb1EEEN4cuda3std3__48equal_toIvEES6_jiEEvT0_T1_T2_T3_T4_T5_iT6_T7_T8_E12temp_storage;
	add.s32 	%r1215, %r1214, %r1213;
	st.shared.v2.u32 	[%r1215], {%r8, %r1258};
$L__BB2_47:
	setp.eq.s32 	%p295, %r9, %r10;
	@%p295 bra 	$L__BB2_49;
	sub.s32 	%r1216, %r100, %r1266;
	shl.b32 	%r1217, %r1216, 3;
	mov.u32 	%r1218, _ZZN3cub18CUB_300001_SM_10006detail6reduce23DeviceReduceByKeyKernelINS1_13reduce_by_key10policy_hubI9CustomMiniiE10Policy1000EPiS9_S9_S9_S9_NS0_24ReduceByKeyScanTileStateIijLb1EEEN4cuda3std3__48equal_toIvEES6_jiEEvT0_T1_T2_T3_T4_T5_iT6_T7_T8_E12temp_storage;
	add.s32 	%r1219, %r1218, %r1217;
	st.shared.v2.u32 	[%r1219], {%r9, %r1257};
$L__BB2_49:
	bar.sync 	0;
	setp.ge.u32 	%p296, %r1270, %r1265;
	@%p296 bra 	$L__BB2_163;
	not.b32 	%r1220, %r1270;
	add.s32 	%r101, %r1265, %r1220;
	and.b32  	%r1221, %r101, 384;
	setp.eq.s32 	%p297, %r1221, 384;
	@%p297 bra 	$L__BB2_53;
	shr.u32 	%r1222, %r101, 7;
	add.s32 	%r1223, %r1222, 1;
	and.b32  	%r1224, %r1223, 3;
	add.s32 	%r1269, %r1270, %r1266;
	shl.b32 	%r1225, %r1270, 3;
	mov.u32 	%r1226, _ZZN3cub18CUB_300001_SM_10006detail6reduce23DeviceReduceByKeyKernelINS1_13reduce_by_key10policy_hubI9CustomMiniiE10Policy1000EPiS9_S9_S9_S9_NS0_24ReduceByKeyScanTileStateIijLb1EEEN4cuda3std3__48equal_toIvEES6_jiEEvT0_T1_T2_T3_T4_T5_iT6_T7_T8_E12temp_storage;
	add.s32 	%r1268, %r1226, %r1225;
	neg.s32 	%r1267, %r1224;
	shl.b32 	%r1227, %r1223, 7;
	and.b32  	%r1228, %r1227, 384;
	add.s32 	%r1270, %r1270, %r1228;
$L__BB2_52:
	.pragma "nounroll";
	ld.shared.v2.u32 	{%r1229, %r1230}, [%r1268];
	mul.wide.u32 	%rd139, %r1269, 4;
	add.s64 	%rd140, %rd3, %rd139;
	st.global.u32 	[%rd140], %r1229;
	add.s64 	%rd141, %rd2, %rd139;
	st.global.u32 	[%rd141], %r1230;
	add.s32 	%r1269, %r1269, 128;
	add.s32 	%r1268, %r1268, 1024;
	add.s32 	%r1267, %r1267, 1;
	setp.ne.s32 	%p298, %r1267, 0;
	@%p298 bra 	$L__BB2_52;
$L__BB2_53:
	setp.lt.u32 	%p299, %r101, 384;
	@%p299 bra 	$L__BB2_163;
	add.s32 	%r1273, %r1270, 256;
	add.s32 	%r1272, %r1266, %r1270;
	shl.b32 	%r1231, %r1270, 3;
	mov.u32 	%r1232, _ZZN3cub18CUB_300001_SM_10006detail6reduce23DeviceReduceByKeyKernelINS1_13reduce_by_key10policy_hubI9CustomMiniiE10Policy1000EPiS9_S9_S9_S9_NS0_24ReduceByKeyScanTileStateIijLb1EEEN4cuda3std3__48equal_toIvEES6_jiEEvT0_T1_T2_T3_T4_T5_iT6_T7_T8_E12temp_storage;
	add.s32 	%r1233, %r1231, %r1232;
	add.s32 	%r1271, %r1233, 2048;
$L__BB2_55:
	ld.shared.v2.u32 	{%r1234, %r1235}, [%r1271+-2048];
	mul.wide.u32 	%rd142, %r1272, 4;
	add.s64 	%rd143, %rd3, %rd142;
	st.global.u32 	[%rd143], %r1234;
	add.s64 	%rd144, %rd2, %rd142;
	st.global.u32 	[%rd144], %r1235;
	ld.shared.v2.u32 	{%r1236, %r1237}, [%r1271+-1024];
	add.s32 	%r1238, %r1272, 128;
	mul.wide.u32 	%rd145, %r1238, 4;
	add.s64 	%rd146, %rd3, %rd145;
	st.global.u32 	[%rd146], %r1236;
	add.s64 	%rd147, %rd2, %rd145;
	st.global.u32 	[%rd147], %r1237;
	ld.shared.v2.u32 	{%r1239, %r1240}, [%r1271];
	add.s32 	%r1241, %r1272, 256;
	mul.wide.u32 	%rd148, %r1241, 4;
	add.s64 	%rd149, %rd3, %rd148;
	st.global.u32 	[%rd149], %r1239;
	add.s64 	%rd150, %rd2, %rd148;
	st.global.u32 	[%rd150], %r1240;
	ld.shared.v2.u32 	{%r1242, %r1243}, [%r1271+1024];
	add.s32 	%r1244, %r1272, 384;
	mul.wide.u32 	%rd151, %r1244, 4;
	add.s64 	%rd152, %rd3, %rd151;
	st.global.u32 	[%rd152], %r1242;
	add.s64 	%rd153, %rd2, %rd151;
	st.global.u32 	[%rd153], %r1243;
	add.s32 	%r119, %r1273, 512;
	add.s32 	%r1245, %r1273, 256;
	add.s32 	%r1272, %r1272, 512;
	add.s32 	%r1271, %r1271, 4096;
	setp.lt.u32 	%p300, %r1245, %r1265;
	mov.u32 	%r1273, %r119;
	@%p300 bra 	$L__BB2_55;
	bra.uni 	$L__BB2_163;
$L__BB2_56:
	not.pred 	%p284, %p1;
	@%p284 bra 	$L__BB2_58;
	mul.wide.u32 	%rd121, %r1264, 4;
	add.s64 	%rd122, %rd3, %rd121;
	st.global.u32 	[%rd122], %r1246;
	add.s64 	%rd123, %rd2, %rd121;
	st.global.u32 	[%rd123], %r1253;
$L__BB2_58:
	setp.eq.s32 	%p285, %r5, %r6;
	@%p285 bra 	$L__BB2_60;
	mul.wide.u32 	%rd124, %r96, 4;
	add.s64 	%rd125, %rd3, %rd124;
	st.global.u32 	[%rd125], %r5;
	add.s64 	%rd126, %rd2, %rd124;
	st.global.u32 	[%rd126], %r1261;
$L__BB2_60:
	setp.eq.s32 	%p286, %r6, %r7;
	@%p286 bra 	$L__BB2_62;
	mul.wide.u32 	%rd127, %r97, 4;
	add.s64 	%rd128, %rd3, %rd127;
	st.global.u32 	[%rd128], %r6;
	add.s64 	%rd129, %rd2, %rd127;
	st.global.u32 	[%rd129], %r1260;
$L__BB2_62:
	setp.eq.s32 	%p287, %r7, %r8;
	@%p287 bra 	$L__BB2_64;
	mul.wide.u32 	%rd130, %r98, 4;
	add.s64 	%rd131, %rd3, %rd130;
	st.global.u32 	[%rd131], %r7;
	add.s64 	%rd132, %rd2, %rd130;
	st.global.u32 	[%rd132], %r1259;
$L__BB2_64:
	setp.eq.s32 	%p288, %r8, %r9;
	@%p288 bra 	$L__BB2_66;
	mul.wide.u32 	%rd133, %r99, 4;
	add.s64 	%rd134, %rd3, %rd133;
	st.global.u32 	[%rd134], %r8;
	add.s64 	%rd135, %rd2, %rd133;
	st.global.u32 	[%rd135], %r1258;
$L__BB2_66:
	setp.eq.s32 	%p289, %r9, %r10;
	@%p289 bra 	$L__BB2_163;
	mul.wide.u32 	%rd136, %r100, 4;
	add.s64 	%rd137, %rd3, %rd136;
	st.global.u32 	[%rd137], %r9;
	add.s64 	%rd138, %rd2, %rd136;
	st.global.u32 	[%rd138], %r1257;
	bra.uni 	$L__BB2_163;
$L__BB2_68:
	setp.eq.s32 	%p11, %r3, 0;
	@%p11 bra 	$L__BB2_163;
	cvt.u64.u32 	%rd33, %r2;
	mov.u32 	%r122, %tid.x;
	mul.lo.s32 	%r123, %r122, 6;
	setp.ge.u32 	%p12, %r123, %r3;
	cvt.u64.u32 	%rd34, %r123;
	add.s64 	%rd16, %rd34, %rd33;
	shl.b64 	%rd35, %rd16, 2;
	add.s64 	%rd17, %rd4, %rd35;
	@%p12 bra 	$L__BB2_71;
	ld.global.u32 	%r1274, [%rd17];
$L__BB2_71:
	add.s32 	%r126, %r123, 1;
	setp.ge.u32 	%p13, %r126, %r3;
	@%p13 bra 	$L__BB2_73;
	ld.global.u32 	%r1275, [%rd17+4];
$L__BB2_73:
	add.s32 	%r129, %r123, 2;
	setp.ge.u32 	%p14, %r129, %r3;
	@%p14 bra 	$L__BB2_75;
	ld.global.u32 	%r1276, [%rd17+8];
$L__BB2_75:
	add.s32 	%r132, %r123, 3;
	setp.ge.u32 	%p15, %r132, %r3;
	@%p15 bra 	$L__BB2_77;
	ld.global.u32 	%r1277, [%rd17+12];
$L__BB2_77:
	add.s32 	%r135, %r123, 4;
	setp.ge.u32 	%p16, %r135, %r3;
	@%p16 bra 	$L__BB2_79;
	ld.global.u32 	%r1278, [%rd17+16];
$L__BB2_79:
	add.s32 	%r138, %r123, 5;
	setp.ge.u32 	%p17, %r138, %r3;
	@%p17 bra 	$L__BB2_81;
	ld.global.u32 	%r1279, [%rd17+20];
$L__BB2_81:
	setp.ne.s32 	%p18, %r122, 0;
	@%p18 bra 	$L__BB2_84;
	setp.eq.s32 	%p19, %r1, 0;
	mov.u32 	%r1280, %r1274;
	@%p19 bra 	$L__BB2_84;
	add.s32 	%r274, %r2, -1;
	mul.wide.u32 	%rd36, %r274, 4;
	add.s64 	%rd37, %rd4, %rd36;
	ld.global.u32 	%r1280, [%rd37];
$L__BB2_84:
	setp.ge.u32 	%p20, %r123, %r3;
	bar.sync 	0;
	add.s64 	%rd18, %rd1, %rd35;
	@%p20 bra 	$L__BB2_86;
	ld.global.u32 	%r1281, [%rd18];
$L__BB2_86:
	setp.ge.u32 	%p21, %r126, %r3;
	@%p21 bra 	$L__BB2_88;
	ld.global.u32 	%r1282, [%rd18+4];
$L__BB2_88:
	setp.ge.u32 	%p22, %r129, %r3;
	@%p22 bra 	$L__BB2_90;
	ld.global.u32 	%r1283, [%rd18+8];
$L__BB2_90:
	setp.ge.u32 	%p23, %r132, %r3;
	@%p23 bra 	$L__BB2_92;
	ld.global.u32 	%r1284, [%rd18+12];
$L__BB2_92:
	setp.ge.u32 	%p24, %r135, %r3;
	@%p24 bra 	$L__BB2_94;
	ld.global.u32 	%r1285, [%rd18+16];
$L__BB2_94:
	setp.ge.u32 	%p25, %r138, %r3;
	@%p25 bra 	$L__BB2_96;
	ld.global.u32 	%r1286, [%rd18+20];
$L__BB2_96:
	setp.eq.s32 	%p26, %r122, 0;
	bar.sync 	0;
	shl.b32 	%r281, %r122, 2;
	mov.u32 	%r282, _ZZN3cub18CUB_300001_SM_10006detail6reduce23DeviceReduceByKeyKernelINS1_13reduce_by_key10policy_hubI9CustomMiniiE10Policy1000EPiS9_S9_S9_S9_NS0_24ReduceByKeyScanTileStateIijLb1EEEN4cuda3std3__48equal_toIvEES6_jiEEvT0_T1_T2_T3_T4_T5_iT6_T7_T8_E12temp_storage;
	add.s32 	%r283, %r282, %r281;
	add.s32 	%r155, %r283, 604;
	st.shared.u32 	[%r283+604], %r1279;
	bar.sync 	0;
	@%p26 bra 	$L__BB2_98;
	ld.shared.u32 	%r1280, [%r155+-4];
$L__BB2_98:
	setp.lt.u32 	%p27, %r138, %r3;
	setp.lt.u32 	%p28, %r135, %r3;
	setp.lt.u32 	%p29, %r132, %r3;
	setp.lt.u32 	%p30, %r129, %r3;
	setp.lt.u32 	%p31, %r126, %r3;
	setp.lt.u32 	%p32, %r123, %r3;
	setp.ne.s32 	%p33, %r1280, %r1274;
	setp.eq.s32 	%p34, %r123, %r3;
	selp.u32 	%r284, -1, 0, %p34;
	selp.u32 	%r285, -1, 0, %p33;
	selp.b32 	%r286, %r285, %r284, %p32;
	and.b32  	%r288, %r286, 1;
	setp.eq.b32 	%p35, %r288, 1;
	setp.ne.s32 	%p36, %r1274, %r1275;
	setp.eq.s32 	%p37, %r126, %r3;
	selp.u32 	%r289, -1, 0, %p37;
	selp.u32 	%r290, -1, 0, %p36;
	selp.b32 	%r291, %r290, %r289, %p31;
	and.b32  	%r158, %r291, 1;
	setp.eq.b32 	%p2, %r158, 1;
	setp.ne.s32 	%p38, %r1275, %r1276;
	setp.eq.s32 	%p39, %r129, %r3;
	selp.u32 	%r292, -1, 0, %p39;
	selp.u32 	%r293, -1, 0, %p38;
	selp.b32 	%r294, %r293, %r292, %p30;
	and.b32  	%r159, %r294, 1;
	setp.eq.b32 	%p3, %r159, 1;
	setp.ne.s32 	%p40, %r1276, %r1277;
	setp.eq.s32 	%p41, %r132, %r3;
	selp.u32 	%r295, -1, 0, %p41;
	selp.u32 	%r296, -1, 0, %p40;
	selp.b32 	%r297, %r296, %r295, %p29;
	and.b32  	%r160, %r297, 1;
	setp.eq.b32 	%p4, %r160, 1;
	setp.ne.s32 	%p42, %r1277, %r1278;
	setp.eq.s32 	%p43, %r135, %r3;
	selp.u32 	%r298, -1, 0, %p43;
	selp.u32 	%r299, -1, 0, %p42;
	selp.b32 	%r300, %r299, %r298, %p28;
	and.b32  	%r161, %r300, 1;
	setp.eq.b32 	%p5, %r161, 1;
	setp.ne.s32 	%p44, %r1278, %r1279;
	setp.eq.s32 	%p45, %r138, %r3;
	selp.u32 	%r301, -1, 0, %p45;
	selp.u32 	%r302, -1, 0, %p44;
	selp.b32 	%r303, %r302, %r301, %p27;
	and.b32  	%r162, %r303, 1;
	or.b32  	%r304, %r1, %r122;
	setp.ne.s32 	%p46, %r304, 0;
	and.pred  	%p6, %p46, %p35;
	selp.u32 	%r163, 1, 0, %p6;
	setp.ne.s32 	%p47, %r1, 0;
	@%p47 bra 	$L__BB2_104;
	add.s32 	%r659, %r163, %r158;
	min.s32 	%r660, %r1282, %r1281;
	selp.b32 	%r661, %r1282, %r660, %p2;
	add.s32 	%r662, %r659, %r159;
	min.s32 	%r663, %r1283, %r661;
	selp.b32 	%r664, %r1283, %r663, %p3;
	add.s32 	%r665, %r662, %r160;
	min.s32 	%r666, %r1284, %r664;
	selp.b32 	%r667, %r1284, %r666, %p4;
	add.s32 	%r668, %r665, %r161;
	min.s32 	%r669, %r1285, %r667;
	selp.b32 	%r670, %r1285, %r669, %p5;
	add.s32 	%r600, %r668, %r162;
	min.s32 	%r671, %r1286, %r670;
	mad.lo.s32 	%r672, %r122, 6, 5;
	setp.lt.u32 	%p118, %r672, %r3;
	setp.eq.s32 	%p120, %r672, %r3;
	selp.u32 	%r674, -1, 0, %p120;
	selp.b32 	%r675, %r302, %r674, %p118;
	and.b32  	%r676, %r675, 1;
	setp.eq.b32 	%p121, %r676, 1;
	selp.b32 	%r605, %r1286, %r671, %p121;
	shr.u32 	%r164, %r122, 5;
	// begin inline asm
	mov.u32 %r598, %laneid;
	// end inline asm
	mov.b32 	%r656, 1;
	mov.b32 	%r657, 0;
	mov.b32 	%r658, -1;
	// begin inline asm
	shfl.sync.up.b32 %r599, %r600, %r656, %r657, %r658;
	// end inline asm
	// begin inline asm
	shfl.sync.up.b32 %r604, %r605, %r656, %r657, %r658;
	// end inline asm
	setp.eq.s32 	%p122, %r600, 0;
	min.s32 	%r677, %r605, %r604;
	selp.b32 	%r678, %r677, %r605, %p122;
	setp.lt.s32 	%p123, %r598, 1;
	selp.b32 	%r679, 0, %r599, %p123;
	add.s32 	%r610, %r679, %r600;
	selp.b32 	%r615, %r605, %r678, %p123;
	mov.b32 	%r616, 2;
	// begin inline asm
	shfl.sync.up.b32 %r609, %r610, %r616, %r657, %r658;
	// end inline asm
	// begin inline asm
	shfl.sync.up.b32 %r614, %r615, %r616, %r657, %r658;
	// end inline asm
	setp.eq.s32 	%p124, %r610, 0;
	min.s32 	%r680, %r615, %r614;
	selp.b32 	%r681, %r680, %r615, %p124;
	setp.lt.s32 	%p125, %r598, 2;
	selp.b32 	%r682, 0, %r609, %p125;
	add.s32 	%r620, %r682, %r610;
	selp.b32 	%r625, %r615, %r681, %p125;
	mov.b32 	%r626, 4;
	// begin inline asm
	shfl.sync.up.b32 %r619, %r620, %r626, %r657, %r658;
	// end inline asm
	// begin inline asm
	shfl.sync.up.b32 %r624, %r625, %r626, %r657, %r658;
	// end inline asm
	setp.eq.s32 	%p126, %r620, 0;
	min.s32 	%r683, %r625, %r624;
	selp.b32 	%r684, %r683, %r625, %p126;
	setp.lt.s32 	%p127, %r598, 4;
	selp.b32 	%r685, 0, %r619, %p127;
	add.s32 	%r630, %r685, %r620;
	selp.b32 	%r635, %r625, %r684, %p127;
	mov.b32 	%r636, 8;
	// begin inline asm
	shfl.sync.up.b32 %r629, %r630, %r636, %r657, %r658;
	// end inline asm
	// begin inline asm
	shfl.sync.up.b32 %r634, %r635, %r636, %r657, %r658;
	// end inline asm
	setp.eq.s32 	%p128, %r630, 0;
	min.s32 	%r686, %r635, %r634;
	selp.b32 	%r687, %r686, %r635, %p128;
	setp.lt.s32 	%p129, %r598, 8;
	selp.b32 	%r688, 0, %r629, %p129;
	add.s32 	%r640, %r688, %r630;
	selp.b32 	%r645, %r635, %r687, %p129;
	mov.b32 	%r646, 16;
	// begin inline asm
	shfl.sync.up.b32 %r639, %r640, %r646, %r657, %r658;
	// end inline asm
	// begin inline asm
	shfl.sync.up.b32 %r644, %r645, %r646, %r657, %r658;
	// end inline asm
	setp.eq.s32 	%p130, %r640, 0;
	min.s32 	%r689, %r645, %r644;
	selp.b32 	%r166, %r689, %r645, %p130;
	setp.lt.s32 	%p131, %r598, 16;
	selp.b32 	%r690, 0, %r639, %p131;
	add.s32 	%r650, %r690, %r640;
	selp.b32 	%r655, %r645, %r166, %p131;
	// begin inline asm
	shfl.sync.up.b32 %r1293, %r650, %r656, %r657, %r658;
	// end inline asm
	// begin inline asm
	shfl.sync.up.b32 %r1294, %r655, %r656, %r657, %r658;
	// end inline asm
	setp.ne.s32 	%p132, %r598, 31;
	@%p132 bra 	$L__BB2_101;
	shl.b32 	%r691, %r164, 3;
	mov.u32 	%r692, _ZZN3cub18CUB_300001_SM_10006detail6reduce23DeviceReduceByKeyKernelINS1_13reduce_by_key10policy_hubI9CustomMiniiE10Policy1000EPiS9_S9_S9_S9_NS0_24ReduceByKeyScanTileStateIijLb1EEEN4cuda3std3__48equal_toIvEES6_jiEEvT0_T1_T2_T3_T4_T5_iT6_T7_T8_E12temp_storage;
	add.s32 	%r693, %r692, %r691;
	st.shared.v2.u32 	[%r693], {%r650, %r166};
$L__BB2_101:
	bar.sync 	0;
	ld.shared.v4.u32 	{%r694, %r695, %r696, %r697}, [_ZZN3cub18CUB_300001_SM_10006detail6reduce23DeviceReduceByKeyKernelINS1_13reduce_by_key10policy_hubI9CustomMiniiE10Policy1000EPiS9_S9_S9_S9_NS0_24ReduceByKeyScanTileStateIijLb1EEEN4cuda3std3__48equal_toIvEES6_jiEEvT0_T1_T2_T3_T4_T5_iT6_T7_T8_E12temp_storage];
	add.s32 	%r698, %r696, %r694;
	setp.eq.s32 	%p133, %r696, 0;
	min.s32 	%r699, %r697, %r695;
	selp.b32 	%r700, %r699, %r697, %p133;
	setp.eq.s32 	%p134, %r164, 2;
	selp.b32 	%r701, %r698, %r694, %p134;
	selp.b32 	%r702, %r700, %r695, %p134;
	ld.shared.v4.u32 	{%r703, %r704, %r705, %r706}, [_ZZN3cub18CUB_300001_SM_10006detail6reduce23DeviceReduceByKeyKernelINS1_13reduce_by_key10policy_hubI9CustomMiniiE10Policy1000EPiS9_S9_S9_S9_NS0_24ReduceByKeyScanTileStateIijLb1EEEN4cuda3std3__48equal_toIvEES6_jiEEvT0_T1_T2_T3_T4_T5_iT6_T7_T8_E12temp_storage+16];
	add.s32 	%r707, %r703, %r698;
	setp.eq.s32 	%p135, %r703, 0;
	min.s32 	%r708, %r704, %r700;
	selp.b32 	%r709, %r708, %r704, %p135;
	setp.eq.s32 	%p136, %r164, 3;
	selp.b32 	%r170, %r707, %r701, %p136;
	selp.b32 	%r171, %r709, %r702, %p136;
	add.s32 	%r1306, %r705, %r707;
	setp.eq.s32 	%p137, %r705, 0;
	min.s32 	%r710, %r706, %r709;
	selp.b32 	%r1305, %r710, %r706, %p137;
	setp.lt.u32 	%p138, %r122, 32;
	@%p138 bra 	$L__BB2_103;
	setp.eq.s32 	%p139, %r1293, 0;
	min.s32 	%r711, %r1294, %r171;
	selp.b32 	%r712, %r711, %r1294, %p139;
	setp.eq.s32 	%p140, %r598, 0;
	selp.b32 	%r713, 0, %r1293, %p140;
	add.s32 	%r1293, %r170, %r713;
	selp.b32 	%r1294, %r171, %r712, %p140;
$L__BB2_103:
	setp.eq.s32 	%p141, %r122, 0;
	min.s32 	%r715, %r1281, %r1294;
	selp.b32 	%r1299, 0, %r1293, %p141;
	selp.b32 	%r716, %r1281, %r715, %p6;
	selp.b32 	%r1300, %r1281, %r716, %p141;
	min.s32 	%r717, %r1282, %r1300;
	selp.b32 	%r1301, %r1282, %r717, %p2;
	min.s32 	%r718, %r1283, %r1301;
	selp.b32 	%r1302, %r1283, %r718, %p3;
	min.s32 	%r719, %r1284, %r1302;
	mad.lo.s32 	%r720, %r122, 6, 3;
	setp.lt.u32 	%p142, %r720, %r3;
	setp.ne.s32 	%p143, %r1276, %r1277;
	setp.eq.s32 	%p144, %r720, %r3;
	selp.u32 	%r721, -1, 0, %p143;
	selp.u32 	%r722, -1, 0, %p144;
	selp.b32 	%r723, %r721, %r722, %p142;
	and.b32  	%r724, %r723, 1;
	setp.eq.b32 	%p145, %r724, 1;
	selp.b32 	%r1303, %r1284, %r719, %p145;
	min.s32 	%r725, %r1285, %r1303;
	selp.b32 	%r1304, %r1285, %r725, %p5;
	mov.b32 	%r1307, 0;
	bra.uni 	$L__BB2_127;
$L__BB2_104:
	add.s32 	%r366, %r163, %r158;
	min.s32 	%r367, %r1282, %r1281;
	selp.b32 	%r368, %r1282, %r367, %p2;
	add.s32 	%r369, %r366, %r159;
	min.s32 	%r370, %r1283, %r368;
	selp.b32 	%r371, %r1283, %r370, %p3;
	add.s32 	%r372, %r369, %r160;
	min.s32 	%r373, %r1284, %r371;
	selp.b32 	%r374, %r1284, %r373, %p4;
	add.s32 	%r375, %r372, %r161;
	min.s32 	%r376, %r1285, %r374;
	selp.b32 	%r377, %r1285, %r376, %p5;
	add.s32 	%r307, %r375, %r162;
	min.s32 	%r378, %r1286, %r377;
	mad.lo.s32 	%r379, %r122, 6, 5;
	setp.lt.u32 	%p48, %r379, %r3;
	setp.ne.s32 	%p49, %r1278, %r1279;
	setp.eq.s32 	%p50, %r379, %r3;
	selp.u32 	%r380, -1, 0, %p49;
	selp.u32 	%r381, -1, 0, %p50;
	selp.b32 	%r382, %r380, %r381, %p48;
	and.b32  	%r383, %r382, 1;
	setp.eq.b32 	%p51, %r383, 1;
	selp.b32 	%r312, %r1286, %r378, %p51;
	shr.u32 	%r184, %r122, 5;
	// begin inline asm
	mov.u32 %r305, %laneid;
	// end inline asm
	mov.b32 	%r363, 1;
	mov.b32 	%r364, 0;
	mov.b32 	%r365, -1;
	// begin inline asm
	shfl.sync.up.b32 %r306, %r307, %r363, %r364, %r365;
	// end inline asm
	// begin inline asm
	shfl.sync.up.b32 %r311, %r312, %r363, %r364, %r365;
	// end inline asm
	setp.eq.s32 	%p52, %r307, 0;
	min.s32 	%r384, %r312, %r311;
	selp.b32 	%r385, %r384, %r312, %p52;
	setp.lt.s32 	%p53, %r305, 1;
	selp.b32 	%r386, 0, %r306, %p53;
	add.s32 	%r317, %r386, %r307;
	selp.b32 	%r322, %r312, %r385, %p53;
	mov.b32 	%r323, 2;
	// begin inline asm
	shfl.sync.up.b32 %r316, %r317, %r323, %r364, %r365;
	// end inline asm
	// begin inline asm
	shfl.sync.up.b32 %r321, %r322, %r323, %r364, %r365;
	// end inline asm
	setp.eq.s32 	%p54, %r317, 0;
	min.s32 	%r387, %r322, %r321;
	selp.b32 	%r388, %r387, %r322, %p54;
	setp.lt.s32 	%p55, %r305, 2;
	selp.b32 	%r389, 0, %r316, %p55;
	add.s32 	%r327, %r389, %r317;
	selp.b32 	%r332, %r322, %r388, %p55;
	mov.b32 	%r333, 4;
	// begin inline asm
	shfl.sync.up.b32 %r326, %r327, %r333, %r364, %r365;
	// end inline asm
	// begin inline asm
	shfl.sync.up.b32 %r331, %r332, %r333, %r364, %r365;
	// end inline asm
	setp.eq.s32 	%p56, %r327, 0;
	min.s32 	%r390, %r332, %r331;
	selp.b32 	%r391, %r390, %r332, %p56;
	setp.lt.s32 	%p57, %r305, 4;
	selp.b32 	%r392, 0, %r326, %p57;
	add.s32 	%r337, %r392, %r327;
	selp.b32 	%r342, %r332, %r391, %p57;
	mov.b32 	%r343, 8;
	// begin inline asm
	shfl.sync.up.b32 %r336, %r337, %r343, %r364, %r365;
	// end inline asm
	// begin inline asm
	shfl.sync.up.b32 %r341, %r342, %r343, %r364, %r365;
	// end inline asm
	setp.eq.s32 	%p58, %r337, 0;
	min.s32 	%r393, %r342, %r341;
	selp.b32 	%r394, %r393, %r342, %p58;
	setp.lt.s32 	%p59, %r305, 8;
	selp.b32 	%r395, 0, %r336, %p59;
	add.s32 	%r347, %r395, %r337;
	selp.b32 	%r352, %r342, %r394, %p59;
	mov.b32 	%r353, 16;
	// begin inline asm
	shfl.sync.up.b32 %r346, %r347, %r353, %r364, %r365;
	// end inline asm
	// begin inline asm
	shfl.sync.up.b32 %r351, %r352, %r353, %r364, %r365;
	// end inline asm
	setp.eq.s32 	%p60, %r347, 0;
	min.s32 	%r396, %r352, %r351;
	selp.b32 	%r186, %r396, %r352, %p60;
	setp.lt.s32 	%p61, %r305, 16;
	selp.b32 	%r397, 0, %r346, %p61;
	add.s32 	%r357, %r397, %r347;
	selp.b32 	%r362, %r352, %r186, %p61;
	// begin inline asm
	shfl.sync.up.b32 %r1293, %r357, %r363, %r364, %r365;
	// end inline asm
	// begin inline asm
	shfl.sync.up.b32 %r1294, %r362, %r363, %r364, %r365;
	// end inline asm
	setp.ne.s32 	%p62, %r305, 31;
	@%p62 bra 	$L__BB2_106;
	shl.b32 	%r398, %r184, 3;
	mov.u32 	%r399, _ZZN3cub18CUB_300001_SM_10006detail6reduce23DeviceReduceByKeyKernelINS1_13reduce_by_key10policy_hubI9CustomMiniiE10Policy1000EPiS9_S9_S9_S9_NS0_24ReduceByKeyScanTileStateIijLb1EEEN4cuda3std3__48equal_toIvEES6_jiEEvT0_T1_T2_T3_T4_T5_iT6_T7_T8_E12temp_storage;
	add.s32 	%r400, %r399, %r398;
	st.shared.v2.u32 	[%r400], {%r357, %r186};
$L__BB2_106:
	bar.sync 	0;
	ld.shared.v4.u32 	{%r401, %r402, %r403, %r404}, [_ZZN3cub18CUB_300001_SM_10006detail6reduce23DeviceReduceByKeyKernelINS1_13reduce_by_key10policy_hubI9CustomMiniiE10Policy1000EPiS9_S9_S9_S9_NS0_24ReduceByKeyScanTileStateIijLb1EEEN4cuda3std3__48equal_toIvEES6_jiEEvT0_T1_T2_T3_T4_T5_iT6_T7_T8_E12temp_storage];
	add.s32 	%r405, %r403, %r401;
	setp.eq.s32 	%p63, %r403, 0;
	min.s32 	%r406, %r404, %r402;
	selp.b32 	%r407, %r406, %r404, %p63;
	setp.eq.s32 	%p64, %r184, 2;
	selp.b32 	%r408, %r405, %r401, %p64;
	selp.b32 	%r409, %r407, %r402, %p64;
	ld.shared.v4.u32 	{%r410, %r411, %r412, %r413}, [_ZZN3cub18CUB_300001_SM_10006detail6reduce23DeviceReduceByKeyKernelINS1_13reduce_by_key10policy_hubI9CustomMiniiE10Policy1000EPiS9_S9_S9_S9_NS0_24ReduceByKeyScanTileStateIijLb1EEEN4cuda3std3__48equal_toIvEES6_jiEEvT0_T1_T2_T3_T4_T5_iT6_T7_T8_E12temp_storage+16];
	add.s32 	%r414, %r410, %r405;
	setp.eq.s32 	%p65, %r410, 0;
	min.s32 	%r415, %r411, %r407;
	selp.b32 	%r416, %r415, %r411, %p65;
	setp.eq.s32 	%p66, %r184, 3;
	selp.b32 	%r190, %r414, %r408, %p66;
	selp.b32 	%r191, %r416, %r409, %p66;
	add.s32 	%r192, %r412, %r414;
	setp.eq.s32 	%p67, %r412, 0;
	min.s32 	%r417, %r413, %r416;
	selp.b32 	%r193, %r417, %r413, %p67;
	setp.lt.u32 	%p68, %r122, 32;
	@%p68 bra 	$L__BB2_108;
	setp.eq.s32 	%p69, %r1293, 0;
	min.s32 	%r418, %r1294, %r191;
	selp.b32 	%r419, %r418, %r1294, %p69;
	setp.eq.s32 	%p70, %r305, 0;
	selp.b32 	%r420, 0, %r1293, %p70;
	add.s32 	%r1293, %r190, %r420;
	selp.b32 	%r1294, %r191, %r419, %p70;
	bra.uni 	$L__BB2_124;
$L__BB2_108:
	setp.ne.s32 	%p71, %r122, 0;
	mul.wide.s32 	%rd39, %r1, 16;
	add.s64 	%rd19, %rd5, %rd39;
	@%p71 bra 	$L__BB2_110;
	st.shared.u32 	[_ZZN3cub18CUB_300001_SM_10006detail6reduce23DeviceReduceByKeyKernelINS1_13reduce_by_key10policy_hubI9CustomMiniiE10Policy1000EPiS9_S9_S9_S9_NS0_24ReduceByKeyScanTileStateIijLb1EEEN4cuda3std3__48equal_toIvEES6_jiEEvT0_T1_T2_T3_T4_T5_iT6_T7_T8_E12temp_storage+84], %r192;
	st.shared.u32 	[_ZZN3cub18CUB_300001_SM_10006detail6reduce23DeviceReduceByKeyKernelINS1_13reduce_by_key10policy_hubI9CustomMiniiE10Policy1000EPiS9_S9_S9_S9_NS0_24ReduceByKeyScanTileStateIijLb1EEEN4cuda3std3__48equal_toIvEES6_jiEEvT0_T1_T2_T3_T4_T5_iT6_T7_T8_E12temp_storage+88], %r193;
	mov.b64 	%rd41, {%r192, %r193};
	add.s64 	%rd40, %rd19, 512;
	mov.b64 	%rd42, 100;
	// begin inline asm
	st.relaxed.gpu.v2.u64 [%rd40], {%rd41, %rd42};
	// end inline asm
$L__BB2_110:
	not.b32 	%r421, %r122;
	add.s32 	%r1292, %r1, %r421;
	mov.u32 	%r422, %nctaid.x;
	setp.gt.u32 	%p72, %r422, 499;
	@%p72 bra 	$L__BB2_112;
	membar.cta;
	bra.uni 	$L__BB2_113;
$L__BB2_112:
	mov.b32 	%r423, 450;
	// begin inline asm
	nanosleep.u32 %r423;
	// end inline asm
$L__BB2_113:
	mul.wide.s32 	%rd43, %r1292, 16;
	add.s64 	%rd44, %rd5, %rd43;
	add.s64 	%rd20, %rd44, 512;
$L__BB2_114:
	// begin inline asm
	ld.relaxed.gpu.v2.u64 {%rd45, %rd155}, [%rd20];
	// end inline asm
	setp.eq.s64 	%p73, %rd155, 99;
	mov.b32 	%r424, -1;
	vote.sync.any.pred 	%p74, %p73, %r424;
	@%p74 bra 	$L__BB2_114;
	mov.b64 	{%r428, %r433}, %rd45;
	setp.eq.s64 	%p75, %rd155, 101;
	mov.b32 	%r476, -1;
	vote.sync.ballot.b32 	%r477, %p75, %r476;
	// begin inline asm
	mov.u32 %r426, %lanemask_ge;
	// end inline asm
	and.b32  	%r478, %r477, %r426;
	or.b32  	%r479, %r478, -2147483648;
	add.s32 	%r480, %r479, -1;
	not.b32 	%r481, %r479;
	and.b32  	%r482, %r481, %r480;
	popc.b32 	%r430, %r482;
	mov.b32 	%r434, 1;
	// begin inline asm
	shfl.sync.down.b32 %r427, %r428, %r434, %r430, %r476;
	// end inline asm
	// begin inline asm
	shfl.sync.down.b32 %r432, %r433, %r434, %r430, %r476;
	// end inline asm
	setp.lt.s32 	%p77, %r305, %r430;
	setp.eq.s32 	%p78, %r428, 0;
	min.s32 	%r483, %r433, %r432;
	selp.b32 	%r484, %r427, 0, %p77;
	add.s32 	%r438, %r484, %r428;
	selp.b32 	%r485, %r483, %r433, %p78;
	selp.b32 	%r443, %r485, %r433, %p77;
	mov.b32 	%r444, 2;
	// begin inline asm
	shfl.sync.down.b32 %r437, %r438, %r444, %r430, %r476;
	// end inline asm
	// begin inline asm
	shfl.sync.down.b32 %r442, %r443, %r444, %r430, %r476;
	// end inline asm
	add.s32 	%r198, %r305, 2;
	setp.gt.s32 	%p79, %r198, %r430;
	setp.eq.s32 	%p80, %r438, 0;
	min.s32 	%r486, %r443, %r442;
	selp.b32 	%r487, %r486, %r443, %p80;
	selp.b32 	%r488, 0, %r437, %p79;
	add.s32 	%r448, %r438, %r488;
	selp.b32 	%r453, %r443, %r487, %p79;
	mov.b32 	%r454, 4;
	// begin inline asm
	shfl.sync.down.b32 %r447, %r448, %r454, %r430, %r476;
	// end inline asm
	// begin inline asm
	shfl.sync.down.b32 %r452, %r453, %r454, %r430, %r476;
	// end inline asm
	add.s32 	%r199, %r305, 4;
	setp.gt.s32 	%p81, %r199, %r430;
	setp.eq.s32 	%p82, %r448, 0;
	min.s32 	%r489, %r453, %r452;
	selp.b32 	%r490, %r489, %r453, %p82;
	selp.b32 	%r491, 0, %r447, %p81;
	add.s32 	%r458, %r448, %r491;
	selp.b32 	%r463, %r453, %r490, %p81;
	mov.b32 	%r464, 8;
	// begin inline asm
	shfl.sync.down.b32 %r457, %r458, %r464, %r430, %r476;
	// end inline asm
	// begin inline asm
	shfl.sync.down.b32 %r462, %r463, %r464, %r430, %r476;
	// end inline asm
	add.s32 	%r200, %r305, 8;
	setp.gt.s32 	%p83, %r200, %r430;
	setp.eq.s32 	%p84, %r458, 0;
	min.s32 	%r492, %r463, %r462;
	selp.b32 	%r493, %r492, %r463, %p84;
	selp.b32 	%r494, 0, %r457, %p83;
	add.s32 	%r468, %r458, %r494;
	selp.b32 	%r473, %r463, %r493, %p83;
	mov.b32 	%r474, 16;
	// begin inline asm
	shfl.sync.down.b32 %r467, %r468, %r474, %r430, %r476;
	// end inline asm
	// begin inline asm
	shfl.sync.down.b32 %r472, %r473, %r474, %r430, %r476;
	// end inline asm
	add.s32 	%r201, %r305, 16;
	setp.gt.s32 	%p85, %r201, %r430;
	setp.eq.s32 	%p86, %r468, 0;
	min.s32 	%r495, %r473, %r472;
	selp.b32 	%r496, %r495, %r473, %p86;
	selp.b32 	%r497, 0, %r467, %p85;
	add.s32 	%r1290, %r497, %r468;
	selp.b32 	%r1291, %r473, %r496, %p85;
	add.s64 	%rd23, %rd5, 512;
$L__BB2_116:
	setp.ne.s64 	%p87, %rd155, 101;
	mov.b32 	%r498, -1;
	vote.sync.all.pred 	%p88, %p87, %r498;
	not.pred 	%p89, %p88;
	@%p89 bra 	$L__BB2_120;
	mul.wide.s32 	%rd51, %r1292, 16;
	add.s64 	%rd52, %rd23, %rd51;
	add.s64 	%rd25, %rd52, -512;
$L__BB2_118:
	// begin inline asm
	ld.relaxed.gpu.v2.u64 {%rd53, %rd155}, [%rd25];
	// end inline asm
	setp.eq.s64 	%p103, %rd155, 99;
	mov.b32 	%r522, -1;
	vote.sync.any.pred 	%p104, %p103, %r522;
	@%p104 bra 	$L__BB2_118;
	mov.b64 	{%r525, %r530}, %rd53;
	setp.eq.s64 	%p105, %rd155, 101;
	mov.b32 	%r573, -1;
	vote.sync.ballot.b32 	%r574, %p105, %r573;
	and.b32  	%r575, %r574, %r426;
	or.b32  	%r576, %r575, -2147483648;
	add.s32 	%r577, %r576, -1;
	not.b32 	%r578, %r576;
	and.b32  	%r579, %r578, %r577;
	popc.b32 	%r527, %r579;
	mov.b32 	%r531, 1;
	// begin inline asm
	shfl.sync.down.b32 %r524, %r525, %r531, %r527, %r573;
	// end inline asm
	// begin inline asm
	shfl.sync.down.b32 %r529, %r530, %r531, %r527, %r573;
	// end inline asm
	setp.lt.s32 	%p107, %r305, %r527;
	setp.eq.s32 	%p108, %r525, 0;
	min.s32 	%r580, %r530, %r529;
	selp.b32 	%r581, %r524, 0, %p107;
	add.s32 	%r535, %r581, %r525;
	selp.b32 	%r582, %r580, %r530, %p108;
	selp.b32 	%r540, %r582, %r530, %p107;
	mov.b32 	%r541, 2;
	// begin inline asm
	shfl.sync.down.b32 %r534, %r535, %r541, %r527, %r573;
	// end inline asm
	// begin inline asm
	shfl.sync.down.b32 %r539, %r540, %r541, %r527, %r573;
	// end inline asm
	setp.gt.s32 	%p109, %r198, %r527;
	setp.eq.s32 	%p110, %r535, 0;
	min.s32 	%r583, %r540, %r539;
	selp.b32 	%r584, %r583, %r540, %p110;
	selp.b32 	%r585, 0, %r534, %p109;
	add.s32 	%r545, %r535, %r585;
	selp.b32 	%r550, %r540, %r584, %p109;
	mov.b32 	%r551, 4;
	// begin inline asm
	shfl.sync.down.b32 %r544, %r545, %r551, %r527, %r573;
	// end inline asm
	// begin inline asm
	shfl.sync.down.b32 %r549, %r550, %r551, %r527, %r573;
	// end inline asm
	setp.gt.s32 	%p111, %r199, %r527;
	setp.eq.s32 	%p112, %r545, 0;
	min.s32 	%r586, %r550, %r549;
	selp.b32 	%r587, %r586, %r550, %p112;
	selp.b32 	%r588, 0, %r544, %p111;
	add.s32 	%r555, %r545, %r588;
	selp.b32 	%r560, %r550, %r587, %p111;
	mov.b32 	%r561, 8;
	// begin inline asm
	shfl.sync.down.b32 %r554, %r555, %r561, %r527, %r573;
	// end inline asm
	// begin inline asm
	shfl.sync.down.b32 %r559, %r560, %r561, %r527, %r573;
	// end inline asm
	setp.gt.s32 	%p113, %r200, %r527;
	setp.eq.s32 	%p114, %r555, 0;
	min.s32 	%r589, %r560, %r559;
	selp.b32 	%r590, %r589, %r560, %p114;
	selp.b32 	%r591, 0, %r554, %p113;
	add.s32 	%r565, %r555, %r591;
	selp.b32 	%r570, %r560, %r590, %p113;
	mov.b32 	%r571, 16;
	// begin inline asm
	shfl.sync.down.b32 %r564, %r565, %r571, %r527, %r573;
	// end inline asm
	// begin inline asm
	shfl.sync.down.b32 %r569, %r570, %r571, %r527, %r573;
	// end inline asm
	setp.gt.s32 	%p115, %r201, %r527;
	setp.eq.s32 	%p116, %r565, 0;
	min.s32 	%r592, %r570, %r569;
	selp.b32 	%r593, %r592, %r570, %p116;
	selp.b32 	%r594, 0, %r564, %p115;
	selp.b32 	%r595, %r570, %r593, %p115;
	add.s32 	%r596, %r594, %r1290;
	add.s32 	%r207, %r596, %r565;
	setp.eq.s32 	%p117, %r1290, 0;
	min.s32 	%r597, %r1291, %r595;
	selp.b32 	%r1291, %r597, %r1291, %p117;
	add.s32 	%r1292, %r1292, -32;
	mov.u32 	%r1290, %r207;
	bra.uni 	$L__BB2_116;
$L__BB2_120:
	@%p71 bra 	$L__BB2_122;
	add.s32 	%r500, %r1290, %r192;
	setp.eq.s32 	%p91, %r192, 0;
	min.s32 	%r501, %r193, %r1291;
	selp.b32 	%r502, %r501, %r193, %p91;
	mov.b64 	%rd49, {%r500, %r502};
	add.s64 	%rd48, %rd19, 512;
	mov.b64 	%rd50, 101;
	// begin inline asm
	st.relaxed.gpu.v2.u64 [%rd48], {%rd49, %rd50};
	// end inline asm
	st.shared.u32 	[_ZZN3cub18CUB_300001_SM_10006detail6reduce23DeviceReduceByKeyKernelINS1_13reduce_by_key10policy_hubI9CustomMiniiE10Policy1000EPiS9_S9_S9_S9_NS0_24ReduceByKeyScanTileStateIijLb1EEEN4cuda3std3__48equal_toIvEES6_jiEEvT0_T1_T2_T3_T4_T5_iT6_T7_T8_E12temp_storage+68], %r1290;
	st.shared.v2.u32 	[_ZZN3cub18CUB_300001_SM_10006detail6reduce23DeviceReduceByKeyKernelINS1_13reduce_by_key10policy_hubI9CustomMiniiE10Policy1000EPiS9_S9_S9_S9_NS0_24ReduceByKeyScanTileStateIijLb1EEEN4cuda3std3__48equal_toIvEES6_jiEEvT0_T1_T2_T3_T4_T5_iT6_T7_T8_E12temp_storage+72], {%r1291, %r500};
	st.shared.u32 	[_ZZN3cub18CUB_300001_SM_10006detail6reduce23DeviceReduceByKeyKernelINS1_13reduce_by_key10policy_hubI9CustomMiniiE10Policy1000EPiS9_S9_S9_S9_NS0_24ReduceByKeyScanTileStateIijLb1EEEN4cuda3std3__48equal_toIvEES6_jiEEvT0_T1_T2_T3_T4_T5_iT6_T7_T8_E12temp_storage+80], %r502;
$L__BB2_122:
	setp.ne.s32 	%p92, %r305, 0;
	@%p92 bra 	$L__BB2_124;
	st.shared.u32 	[_ZZN3cub18CUB_300001_SM_10006detail6reduce23DeviceReduceByKeyKernelINS1_13reduce_by_key10policy_hubI9CustomMiniiE10Policy1000EPiS9_S9_S9_S9_NS0_24ReduceByKeyScanTileStateIijLb1EEEN4cuda3std3__48equal_toIvEES6_jiEEvT0_T1_T2_T3_T4_T5_iT6_T7_T8_E12temp_storage+36], %r1290;
	st.shared.u32 	[_ZZN3cub18CUB_300001_SM_10006detail6reduce23DeviceReduceByKeyKernelINS1_13reduce_by_key10policy_hubI9CustomMiniiE10Policy1000EPiS9_S9_S9_S9_NS0_24ReduceByKeyScanTileStateIijLb1EEEN4cuda3std3__48equal_toIvEES6_jiEEvT0_T1_T2_T3_T4_T5_iT6_T7_T8_E12temp_storage+40], %r1291;
	mov.u32 	%r1293, %r1290;
	mov.u32 	%r1294, %r1291;
$L__BB2_124:
	setp.eq.s32 	%p93, %r122, 0;
	bar.sync 	0;
	@%p93 bra 	$L__BB2_126;
	ld.shared.u32 	%r503, [_ZZN3cub18CUB_300001_SM_10006detail6reduce23DeviceReduceByKeyKernelINS1_13reduce_by_key10policy_hubI9CustomMiniiE10Policy1000EPiS9_S9_S9_S9_NS0_24ReduceByKeyScanTileStateIijLb1EEEN4cuda3std3__48equal_toIvEES6_jiEEvT0_T1_T2_T3_T4_T5_iT6_T7_T8_E12temp_storage+40];
	ld.shared.u32 	%r504, [_ZZN3cub18CUB_300001_SM_10006detail6reduce23DeviceReduceByKeyKernelINS1_13reduce_by_key10policy_hubI9CustomMiniiE10Policy1000EPiS9_S9_S9_S9_NS0_24ReduceByKeyScanTileStateIijLb1EEEN4cuda3std3__48equal_toIvEES6_jiEEvT0_T1_T2_T3_T4_T5_iT6_T7_T8_E12temp_storage+36];
	add.s32 	%r212, %r504, %r1293;
	setp.eq.s32 	%p94, %r1293, 0;
	min.s32 	%r505, %r1294, %r503;
	selp.b32 	%r1294, %r505, %r1294, %p94;
	mov.u32 	%r1293, %r212;
$L__BB2_126:
	min.s32 	%r506, %r1281, %r1294;
	selp.b32 	%r1300, %r1281, %r506, %p6;
	min.s32 	%r507, %r1282, %r1300;
	selp.b32 	%r1301, %r1282, %r507, %p2;
	min.s32 	%r508, %r1283, %r1301;
	mul.lo.s32 	%r509, %r122, 6;
	add.s32 	%r510, %r509, 2;
	setp.lt.u32 	%p95, %r510, %r3;
	setp.ne.s32 	%p96, %r1275, %r1276;
	setp.eq.s32 	%p97, %r510, %r3;
	selp.u32 	%r511, -1, 0, %p96;
	selp.u32 	%r512, -1, 0, %p97;
	selp.b32 	%r513, %r511, %r512, %p95;
	and.b32  	%r514, %r513, 1;
	setp.eq.b32 	%p98, %r514, 1;
	selp.b32 	%r1302, %r1283, %r508, %p98;
	min.s32 	%r515, %r1284, %r1302;
	add.s32 	%r516, %r509, 3;
	setp.lt.u32 	%p99, %r516, %r3;
	setp.ne.s32 	%p100, %r1276, %r1277;
	setp.eq.s32 	%p101, %r516, %r3;
	selp.u32 	%r517, -1, 0, %p100;
	selp.u32 	%r518, -1, 0, %p101;
	selp.b32 	%r519, %r517, %r518, %p99;
	and.b32  	%r520, %r519, 1;
	setp.eq.b32 	%p102, %r520, 1;
	selp.b32 	%r1303, %r1284, %r515, %p102;
	min.s32 	%r521, %r1285, %r1303;
	selp.b32 	%r1304, %r1285, %r521, %p5;
	ld.shared.v2.u32 	{%r1305, %r1306}, [_ZZN3cub18CUB_300001_SM_10006detail6reduce23DeviceReduceByKeyKernelINS1_13reduce_by_key10policy_hubI9CustomMiniiE10Policy1000EPiS9_S9_S9_S9_NS0_24ReduceByKeyScanTileStateIijLb1EEEN4cuda3std3__48equal_toIvEES6_jiEEvT0_T1_T2_T3_T4_T5_iT6_T7_T8_E12temp_storage+80];
	ld.shared.u32 	%r1307, [_ZZN3cub18CUB_300001_SM_10006detail6reduce23DeviceReduceByKeyKernelINS1_13reduce_by_key10policy_hubI9CustomMiniiE10Policy1000EPiS9_S9_S9_S9_NS0_24ReduceByKeyScanTileStateIijLb1EEEN4cuda3std3__48equal_toIvEES6_jiEEvT0_T1_T2_T3_T4_T5_iT6_T7_T8_E12temp_storage+68];
	mov.u32 	%r1299, %r1293;
$L__BB2_127:
	mul.lo.s32 	%r726, %r122, 6;
	add.s32 	%r727, %r726, 3;
	setp.lt.u32 	%p146, %r727, %r3;
	setp.ne.s32 	%p147, %r1276, %r1277;
	setp.eq.s32 	%p148, %r727, %r3;
	selp.u32 	%r728, -1, 0, %p147;
	selp.u32 	%r729, -1, 0, %p148;
	selp.b32 	%r730, %r728, %r729, %p146;
	and.b32  	%r731, %r730, 1;
	setp.eq.b32 	%p7, %r731, 1;
	add.s32 	%r732, %r726, 5;
	setp.lt.u32 	%p149, %r732, %r3;
	setp.ne.s32 	%p150, %r1278, %r1279;
	setp.eq.s32 	%p151, %r732, %r3;
	selp.u32 	%r733, -1, 0, %p150;
	selp.u32 	%r734, -1, 0, %p151;
	selp.b32 	%r735, %r733, %r734, %p149;
	and.b32  	%r736, %r735, 1;
	setp.eq.b32 	%p8, %r736, 1;
	add.s32 	%r235, %r1299, %r163;
	selp.u32 	%r737, 1, 0, %p2;
	add.s32 	%r236, %r235, %r737;
	add.s32 	%r738, %r726, 2;
	setp.lt.u32 	%p152, %r738, %r3;
	setp.ne.s32 	%p153, %r1275, %r1276;
	setp.eq.s32 	%p154, %r738, %r3;
	selp.u32 	%r739, -1, 0, %p153;
	selp.u32 	%r740, -1, 0, %p154;
	selp.b32 	%r741, %r739, %r740, %p152;
	and.b32  	%r742, %r741, 1;
	setp.eq.b32 	%p9, %r742, 1;
	add.s32 	%r237, %r236, %r742;
	add.s32 	%r238, %r237, %r160;
	add.s32 	%r239, %r238, %r161;
	setp.lt.u32 	%p155, %r1306, 129;
	@%p155 bra 	$L__BB2_147;
	bar.sync 	0;
	not.pred 	%p162, %p6;
	@%p162 bra 	$L__BB2_130;
	sub.s32 	%r743, %r1293, %r1307;
	shl.b32 	%r744, %r743, 3;
	mov.u32 	%r745, _ZZN3cub18CUB_300001_SM_10006detail6reduce23DeviceReduceByKeyKernelINS1_13reduce_by_key10policy_hubI9CustomMiniiE10Policy1000EPiS9_S9_S9_S9_NS0_24ReduceByKeyScanTileStateIijLb1EEEN4cuda3std3__48equal_toIvEES6_jiEEvT0_T1_T2_T3_T4_T5_iT6_T7_T8_E12temp_storage;
	add.s32 	%r746, %r745, %r744;
	st.shared.v2.u32 	[%r746], {%r1280, %r1294};
$L__BB2_130:
	not.pred 	%p163, %p2;
	@%p163 bra 	$L__BB2_132;
	sub.s32 	%r747, %r235, %r1307;
	shl.b32 	%r748, %r747, 3;
	mov.u32 	%r749, _ZZN3cub18CUB_300001_SM_10006detail6reduce23DeviceReduceByKeyKernelINS1_13reduce_by_key10policy_hubI9CustomMiniiE10Policy1000EPiS9_S9_S9_S9_NS0_24ReduceByKeyScanTileStateIijLb1EEEN4cuda3std3__48equal_toIvEES6_jiEEvT0_T1_T2_T3_T4_T5_iT6_T7_T8_E12temp_storage;
	add.s32 	%r750, %r749, %r748;
	st.shared.v2.u32 	[%r750], {%r1274, %r1300};
$L__BB2_132:
	not.pred 	%p164, %p9;
	@%p164 bra 	$L__BB2_134;
	sub.s32 	%r751, %r236, %r1307;
	shl.b32 	%r752, %r751, 3;
	mov.u32 	%r753, _ZZN3cub18CUB_300001_SM_10006detail6reduce23DeviceReduceByKeyKernelINS1_13reduce_by_key10policy_hubI9CustomMiniiE10Policy1000EPiS9_S9_S9_S9_NS0_24ReduceByKeyScanTileStateIijLb1EEEN4cuda3std3__48equal_toIvEES6_jiEEvT0_T1_T2_T3_T4_T5_iT6_T7_T8_E12temp_storage;
	add.s32 	%r754, %r753, %r752;
	st.shared.v2.u32 	[%r754], {%r1275, %r1301};
$L__BB2_134:
	not.pred 	%p165, %p7;
	@%p165 bra 	$L__BB2_136;
	sub.s32 	%r755, %r237, %r1307;
	shl.b32 	%r756, %r755, 3;
	mov.u32 	%r757, _ZZN3cub18CUB_300001_SM_10006detail6reduce23DeviceReduceByKeyKernelINS1_13reduce_by_key10policy_hubI9CustomMiniiE10Policy1000EPiS9_S9_S9_S9_NS0_24ReduceByKeyScanTileStateIijLb1EEEN4cuda3std3__48equal_toIvEES6_jiEEvT0_T1_T2_T3_T4_T5_iT6_T7_T8_E12temp_storage;
	add.s32 	%r758, %r757, %r756;
	st.shared.v2.u32 	[%r758], {%r1276, %r1302};
$L__BB2_136:
	not.pred 	%p166, %p5;
	@%p166 bra 	$L__BB2_138;
	sub.s32 	%r759, %r238, %r1307;
	shl.b32 	%r760, %r759, 3;
	mov.u32 	%r761, _ZZN3cub18CUB_300001_SM_10006detail6reduce23DeviceReduceByKeyKernelINS1_13reduce_by_key10policy_hubI9CustomMiniiE10Policy1000EPiS9_S9_S9_S9_NS0_24ReduceByKeyScanTileStateIijLb1EEEN4cuda3std3__48equal_toIvEES6_jiEEvT0_T1_T2_T3_T4_T5_iT6_T7_T8_E12temp_storage;
	add.s32 	%r762, %r761, %r760;
	st.shared.v2.u32 	[%r762], {%r1277, %r1303};
$L__BB2_138:
	not.pred 	%p167, %p8;
	@%p167 bra 	$L__BB2_140;
	sub.s32 	%r763, %r239, %r1307;
	shl.b32 	%r764, %r763, 3;
	mov.u32 	%r765, _ZZN3cub18CUB_300001_SM_10006detail6reduce23DeviceReduceByKeyKernelINS1_13reduce_by_key10policy_hubI9CustomMiniiE10Policy1000EPiS9_S9_S9_S9_NS0_24ReduceByKeyScanTileStateIijLb1EEEN4cuda3std3__48equal_toIvEES6_jiEEvT0_T1_T2_T3_T4_T5_iT6_T7_T8_E12temp_storage;
	add.s32 	%r766, %r765, %r764;
	st.shared.v2.u32 	[%r766], {%r1278, %r1304};
$L__BB2_140:
	bar.sync 	0;
	setp.ge.u32 	%p168, %r122, %r1306;
	@%p168 bra 	$L__BB2_159;
	not.b32 	%r767, %r122;
	add.s32 	%r240, %r1306, %r767;
	and.b32  	%r768, %r240, 384;
	setp.eq.s32 	%p169, %r768, 384;
	mov.u32 	%r1311, %r122;
	@%p169 bra 	$L__BB2_144;
	shr.u32 	%r769, %r240, 7;
	add.s32 	%r770, %r769, 1;
	and.b32  	%r771, %r770, 3;
	add.s32 	%r1310, %r122, %r1307;
	shl.b32 	%r772, %r122, 3;
	mov.u32 	%r773, _ZZN3cub18CUB_300001_SM_10006detail6reduce23DeviceReduceByKeyKernelINS1_13reduce_by_key10policy_hubI9CustomMiniiE10Policy1000EPiS9_S9_S9_S9_NS0_24ReduceByKeyScanTileStateIijLb1EEEN4cuda3std3__48equal_toIvEES6_jiEEvT0_T1_T2_T3_T4_T5_iT6_T7_T8_E12temp_storage;
	add.s32 	%r1309, %r773, %r772;
	neg.s32 	%r1308, %r771;
	shl.b32 	%r774, %r770, 7;
	and.b32  	%r775, %r774, 384;
	add.s32 	%r1311, %r122, %r775;
$L__BB2_143:
	.pragma "nounroll";
	ld.shared.v2.u32 	{%r776, %r777}, [%r1309];
	mul.wide.u32 	%rd74, %r1310, 4;
	add.s64 	%rd75, %rd3, %rd74;
	st.global.u32 	[%rd75], %r776;
	add.s64 	%rd76, %rd2, %rd74;
	st.global.u32 	[%rd76], %r777;
	add.s32 	%r1310, %r1310, 128;
	add.s32 	%r1309, %r1309, 1024;
	add.s32 	%r1308, %r1308, 1;
	setp.ne.s32 	%p170, %r1308, 0;
	@%p170 bra 	$L__BB2_143;
$L__BB2_144:
	setp.lt.u32 	%p171, %r240, 384;
	@%p171 bra 	$L__BB2_159;
	add.s32 	%r1314, %r1311, 256;
	add.s32 	%r1313, %r1311, %r1307;
	shl.b32 	%r778, %r1311, 3;
	mov.u32 	%r779, _ZZN3cub18CUB_300001_SM_10006detail6reduce23DeviceReduceByKeyKernelINS1_13reduce_by_key10policy_hubI9CustomMiniiE10Policy1000EPiS9_S9_S9_S9_NS0_24ReduceByKeyScanTileStateIijLb1EEEN4cuda3std3__48equal_toIvEES6_jiEEvT0_T1_T2_T3_T4_T5_iT6_T7_T8_E12temp_storage;
	add.s32 	%r780, %r778, %r779;
	add.s32 	%r1312, %r780, 2048;
$L__BB2_146:
	ld.shared.v2.u32 	{%r781, %r782}, [%r1312+-2048];
	mul.wide.u32 	%rd77, %r1313, 4;
	add.s64 	%rd78, %rd3, %rd77;
	st.global.u32 	[%rd78], %r781;
	add.s64 	%rd79, %rd2, %rd77;
	st.global.u32 	[%rd79], %r782;
	ld.shared.v2.u32 	{%r783, %r784}, [%r1312+-1024];
	add.s32 	%r785, %r1313, 128;
	mul.wide.u32 	%rd80, %r785, 4;
	add.s64 	%rd81, %rd3, %rd80;
	st.global.u32 	[%rd81], %r783;
	add.s64 	%rd82, %rd2, %rd80;
	st.global.u32 	[%rd82], %r784;
	ld.shared.v2.u32 	{%r786, %r787}, [%r1312];
	add.s32 	%r788, %r1313, 256;
	mul.wide.u32 	%rd83, %r788, 4;
	add.s64 	%rd84, %rd3, %rd83;
	st.global.u32 	[%rd84], %r786;
	add.s64 	%rd85, %rd2, %rd83;
	st.global.u32 	[%rd85], %r787;
	ld.shared.v2.u32 	{%r789, %r790}, [%r1312+1024];
	add.s32 	%r791, %r1313, 384;
	mul.wide.u32 	%rd86, %r791, 4;
	add.s64 	%rd87, %rd3, %rd86;
	st.global.u32 	[%rd87], %r789;
	add.s64 	%rd88, %rd2, %rd86;
	st.global.u32 	[%rd88], %r790;
	add.s32 	%r258, %r1314, 512;
	add.s32 	%r792, %r1314, 256;
	add.s32 	%r1313, %r1313, 512;
	add.s32 	%r1312, %r1312, 4096;
	setp.lt.u32 	%p172, %r792, %r1306;
	mov.u32 	%r1314, %r258;
	@%p172 bra 	$L__BB2_146;
	bra.uni 	$L__BB2_159;
$L__BB2_147:
	not.pred 	%p156, %p6;
	@%p156 bra 	$L__BB2_149;
	mul.wide.u32 	%rd56, %r1293, 4;
	add.s64 	%rd57, %rd3, %rd56;
	st.global.u32 	[%rd57], %r1280;
	add.s64 	%rd58, %rd2, %rd56;
	st.global.u32 	[%rd58], %r1294;
$L__BB2_149:
	not.pred 	%p157, %p2;
	@%p157 bra 	$L__BB2_151;
	mul.wide.u32 	%rd59, %r235, 4;
	add.s64 	%rd60, %rd3, %rd59;
	st.global.u32 	[%rd60], %r1274;
	add.s64 	%rd61, %rd2, %rd59;
	st.global.u32 	[%rd61], %r1300;
$L__BB2_151:
	not.pred 	%p158, %p9;
	@%p158 bra 	$L__BB2_153;
	mul.wide.u32 	%rd62, %r236, 4;
	add.s64 	%rd63, %rd3, %rd62;
	st.global.u32 	[%rd63], %r1275;
	add.s64 	%rd64, %rd2, %rd62;
	st.global.u32 	[%rd64], %r1301;
$L__BB2_153:
	not.pred 	%p159, %p7;
	@%p159 bra 	$L__BB2_155;
	mul.wide.u32 	%rd65, %r237, 4;
	add.s64 	%rd66, %rd3, %rd65;
	st.global.u32 	[%rd66], %r1276;
	add.s64 	%rd67, %rd2, %rd65;
	st.global.u32 	[%rd67], %r1302;
$L__BB2_155:
	not.pred 	%p160, %p5;
	@%p160 bra 	$L__BB2_157;
	mul.wide.u32 	%rd68, %r238, 4;
	add.s64 	%rd69, %rd3, %rd68;
	st.global.u32 	[%rd69], %r1277;
	add.s64 	%rd70, %rd2, %rd68;
	st.global.u32 	[%rd70], %r1303;
$L__BB2_157:
	not.pred 	%p161, %p8;
	@%p161 bra 	$L__BB2_159;
	mul.wide.u32 	%rd71, %r239, 4;
	add.s64 	%rd72, %rd3, %rd71;
	st.global.u32 	[%rd72], %r1278;
	add.s64 	%rd73, %rd2, %rd71;
	st.global.u32 	[%rd73], %r1304;
$L__BB2_159:
	setp.ne.s32 	%p173, %r122, 127;
	@%p173 bra 	$L__BB2_163;
	add.s32 	%r1315, %r1307, %r1306;
	setp.ne.s32 	%p174, %r3, 768;
	@%p174 bra 	$L__BB2_162;
	mul.wide.u32 	%rd89, %r1315, 4;
	add.s64 	%rd90, %rd3, %rd89;
	st.global.u32 	[%rd90], %r1279;
	add.s64 	%rd91, %rd2, %rd89;
	st.global.u32 	[%rd91], %r1305;
	add.s32 	%r1315, %r1315, 1;
$L__BB2_162:
	cvta.to.global.u64 	%rd92, %rd28;
	st.global.u32 	[%rd92], %r1315;
$L__BB2_163:
	ret;

}


// ===== COMPILED SASS (sm_100) =====

	.target	sm_100

	.elftype	@"ET_EXEC"


//--------------------- .note.nv.tkinfo           --------------------------
	.section	.note.nv.tkinfo,"",@"SHT_NOTE"
	.sectionflags	@"SHF_NOTE_NV_TKINFO"
	.tkinfo
        /*0018*/ 	.word	0x00000002
        /*0030*/ 	.string	""
        /*0030*/ 	.string	"ptxas"
        /*0030*/ 	.string	"Cuda compilation tools, release 13.0, V13.0.88"
        /*0030*/ 	.string	"Build cuda_13.0.r13.0/compiler.36424714_0"
        /*0030*/ 	.string	"-arch sm_100 -m 64 "



//--------------------- .note.nv.cuinfo           --------------------------
	.section	.note.nv.cuinfo,"",@"SHT_NOTE"
	.sectionflags	@"SHF_NOTE_NV_CUINFO"
        /*0018*/ 	.short	0x0002
        /*001a*/ 	.short	0x0064
        /*001c*/ 	.short	0x0082
	.zero		2


//--------------------- .nv.info                  --------------------------
	.section	.nv.info,"",@"SHT_CUDA_INFO"
	.align	4


	//----- nvinfo : EIATTR_REGCOUNT
	.align		4
        /*0000*/ 	.byte	0x04, 0x2f
        /*0002*/ 	.short	(.L_41 - .L_40)
	.align		4
.L_40:
        /*0004*/ 	.word	index@(_ZN3cub18CUB_300001_SM_10006detail11EmptyKernelIvEEvv)
        /*0008*/ 	.word	0x00000004


	//----- nvinfo : EIATTR_FRAME_SIZE
	.align		4
.L_41:
        /*000c*/ 	.byte	0x04, 0x11
        /*000e*/ 	.short	(.L_43 - .L_42)
	.align		4
.L_42:
        /*0010*/ 	.word	index@(_ZN3cub18CUB_300001_SM_10006detail11EmptyKernelIvEEvv)
        /*0014*/ 	.word	0x00000000


	//----- nvinfo : EIATTR_REGCOUNT
	.align		4
.L_43:
        /*0018*/ 	.byte	0x04, 0x2f
        /*001a*/ 	.short	(.L_45 - .L_44)
	.align		4
.L_44:
        /*001c*/ 	.word	index@(_ZN3cub18CUB_300001_SM_10006detail4scan23DeviceCompactInitKernelINS0_24ReduceByKeyScanTileStateIijLb1EEEPiEEvT_iT0_)
        /*0020*/ 	.word	0x0000000e


	//----- nvinfo : EIATTR_FRAME_SIZE
	.align		4
.L_45:
        /*0024*/ 	.byte	0x04, 0x11
        /*0026*/ 	.short	(.L_47 - .L_46)
	.align		4
.L_46:
        /*0028*/ 	.word	index@(_ZN3cub18CUB_300001_SM_10006detail4scan23DeviceCompactInitKernelINS0_24ReduceByKeyScanTileStateIijLb1EEEPiEEvT_iT0_)
        /*002c*/ 	.word	0x00000000


	//----- nvinfo : EIATTR_REGCOUNT
	.align		4
.L_47:
        /*0030*/ 	.byte	0x04, 0x2f
        /*0032*/ 	.short	(.L_49 - .L_48)
	.align		4
.L_48:
        /*0034*/ 	.word	index@(_ZN3cub18CUB_300001_SM_10006detail6reduce23DeviceReduceByKeyKernelINS1_13reduce_by_key10policy_hubI9CustomMiniiE10Policy1000EPiS9_S9_S9_S9_NS0_24ReduceByKeyScanTileStateIijLb1EEEN4cuda3std3__48equal_toIvEES6_jiEEvT0_T1_T2_T3_T4_T5_iT6_T7_T8_)
        /*0038*/ 	.word	0x00000030


	//----- nvinfo : EIATTR_FRAME_SIZE
	.align		4
.L_49:
        /*003c*/ 	.byte	0x04, 0x11
        /*003e*/ 	.short	(.L_51 - .L_50)
	.align		4
.L_50:
        /*0040*/ 	.word	index@(_ZN3cub18CUB_300001_SM_10006detail6reduce23DeviceReduceByKeyKernelINS1_13reduce_by_key10policy_hubI9CustomMiniiE10Policy1000EPiS9_S9_S9_S9_NS0_24ReduceByKeyScanTileStateIijLb1EEEN4cuda3std3__48equal_toIvEES6_jiEEvT0_T1_T2_T3_T4_T5_iT6_T7_T8_)
        /*0044*/ 	.word	0x00000000


	//----- nvinfo : EIATTR_MIN_STACK_SIZE
	.align		4
.L_51:
        /*0048*/ 	.byte	0x04, 0x12
        /*004a*/ 	.short	(.L_53 - .L_52)
	.align		4
.L_52:
        /*004c*/ 	.word	index@(_ZN3cub18CUB_300001_SM_10006detail6reduce23DeviceReduceByKeyKernelINS1_13reduce_by_key10policy_hubI9CustomMiniiE10Policy1000EPiS9_S9_S9_S9_NS0_24ReduceByKeyScanTileStateIijLb1EEEN4cuda3std3__48equal_toIvEES6_jiEEvT0_T1_T2_T3_T4_T5_iT6_T7_T8_)
        /*0050*/ 	.word	0x00000000


	//----- nvinfo : EIATTR_MIN_STACK_SIZE
	.align		4
.L_53:
        /*0054*/ 	.byte	0x04, 0x12
        /*0056*/ 	.short	(.L_55 - .L_54)
	.align		4
.L_54:
        /*0058*/ 	.word	index@(_ZN3cub18CUB_300001_SM_10006detail4scan23DeviceCompactInitKernelINS0_24ReduceByKeyScanTileStateIijLb1EEEPiEEvT_iT0_)
        /*005c*/ 	.word	0x00000000


	//----- nvinfo : EIATTR_MIN_STACK_SIZE
	.align		4
.L_55:
        /*0060*/ 	.byte	0x04, 0x12
        /*0062*/ 	.short	(.L_57 - .L_56)
	.align		4
.L_56:
        /*0064*/ 	.word	index@(_ZN3cub18CUB_300001_SM_10006detail11EmptyKernelIvEEvv)
        /*0068*/ 	.word	0x00000000
.L_57:


//--------------------- .nv.compat                --------------------------
	.section	.nv.compat,"",@"SHT_CUDA_COMPAT_INFO"
	.align	4
        /*0000*/ 	.byte	0x02, 0x09, 0x00, 0x00, 0x02, 0x02, 0x01, 0x00, 0x02, 0x05, 0x05, 0x00, 0x03, 0x07, 0x01, 0x01
        /*0010*/ 	.byte	0x02, 0x03, 0x00, 0x00, 0x02, 0x06, 0x01, 0x00, 0x04, 0x0b, 0x08, 0x00, 0x09, 0x00, 0x00, 0x00
        /*0020*/ 	.byte	0x00, 0x00, 0x00, 0x00


//--------------------- .nv.info._ZN3cub18CUB_300001_SM_10006detail6reduce23DeviceReduceByKeyKernelINS1_13reduce_by_key10policy_hubI9CustomMiniiE10Policy1000EPiS9_S9_S9_S9_NS0_24ReduceByKeyScanTileStateIijLb1EEEN4cuda3std3__48equal_toIvEES6_jiEEvT0_T1_T2_T3_T4_T5_iT6_T7_T8_ --------------------------
	.section	.nv.info._ZN3cub18CUB_300001_SM_10006detail6reduce23DeviceReduceByKeyKernelINS1_13reduce_by_key10policy_hubI9CustomMiniiE10Policy1000EPiS9_S9_S9_S9_NS0_24ReduceByKeyScanTileStateIijLb1EEEN4cuda3std3__48equal_toIvEES6_jiEEvT0_T1_T2_T3_T4_T5_iT6_T7_T8_,"",@"SHT_CUDA_INFO"
	.sectionflags	@""
	.align	4


	//----- nvinfo : EIATTR_CUDA_API_VERSION
	.align		4
        /*0000*/ 	.byte	0x04, 0x37
        /*0002*/ 	.short	(.L_59 - .L_58)
.L_58:
        /*0004*/ 	.word	0x00000082


	//----- nvinfo : EIATTR_KPARAM_INFO
	.align		4
.L_59:
        /*0008*/ 	.byte	0x04, 0x17
        /*000a*/ 	.short	(.L_61 - .L_60)
.L_60:
        /*000c*/ 	.word	0x00000000
        /*0010*/ 	.short	0x0009
        /*0012*/ 	.short	0x0038
        /*0014*/ 	.byte	0x00, 0xf0, 0x11, 0x00


	//----- nvinfo : EIATTR_KPARAM_INFO
	.align		4
.L_61:
        /*0018*/ 	.byte	0x04, 0x17
        /*001a*/ 	.short	(.L_63 - .L_62)
.L_62:
        /*001c*/ 	.word	0x00000000
        /*0020*/ 	.short	0x0008
        /*0022*/ 	.short	0x0035
        /*0024*/ 	.byte	0x00, 0xf0, 0x05, 0x00


	//----- nvinfo : EIATTR_KPARAM_INFO
	.align		4
.L_63:
        /*0028*/ 	.byte	0x04, 0x17
        /*002a*/ 	.short	(.L_65 - .L_64)
.L_64:
        /*002c*/ 	.word	0x00000000
        /*0030*/ 	.short	0x0007
        /*0032*/ 	.short	0x0034
        /*0034*/ 	.byte	0x00, 0xf0, 0x05, 0x00


	//----- nvinfo : EIATTR_KPARAM_INFO
	.align		4
.L_65:
        /*0038*/ 	.byte	0x04, 0x17
        /*003a*/ 	.short	(.L_67 - .L_66)
.L_66:
        /*003c*/ 	.word	0x00000000
        /*0040*/ 	.short	0x0006
        /*0042*/ 	.short	0x0030
        /*0044*/ 	.byte	0x00, 0xf0, 0x11, 0x00


	//----- nvinfo : EIATTR_KPARAM_INFO
	.align		4
.L_67:
        /*0048*/ 	.byte	0x04, 0x17
        /*004a*/ 	.short	(.L_69 - .L_68)
.L_68:
        /*004c*/ 	.word	0x00000000
        /*0050*/ 	.short	0x0005
        /*0052*/ 	.short	0x0028
        /*0054*/ 	.byte	0x00, 0xf0, 0x21, 0x00


	//----- nvinfo : EIATTR_KPARAM_INFO
	.align		4
.L_69:
        /*0058*/ 	.byte	0x04, 0x17
        /*005a*/ 	.short	(.L_71 - .L_70)
.L_70:
        /*005c*/ 	.word	0x00000000
        /*0060*/ 	.short	0x0004
        /*0062*/ 	.short	0x0020
        /*0064*/ 	.byte	0x00, 0xf5, 0x21, 0x00


	//----- nvinfo : EIATTR_KPARAM_INFO
	.align		4
.L_71:
        /*0068*/ 	.byte	0x04, 0x17
        /*006a*/ 	.short	(.L_73 - .L_72)
.L_72:
        /*006c*/ 	.word	0x00000000
        /*0070*/ 	.short	0x0003
        /*0072*/ 	.short	0x0018
        /*0074*/ 	.byte	0x00, 0xf5, 0x21, 0x00


	//----- nvinfo : EIATTR_KPARAM_INFO
	.align		4
.L_73:
        /*0078*/ 	.byte	0x04, 0x17
        /*007a*/ 	.short	(.L_75 - .L_74)
.L_74:
        /*007c*/ 	.word	0x00000000
        /*0080*/ 	.short	0x0002
        /*0082*/ 	.short	0x0010
        /*0084*/ 	.byte	0x00, 0xf5, 0x21, 0x00


	//----- nvinfo : EIATTR_KPARAM_INFO
	.align		4
.L_75:
        /*0088*/ 	.byte	0x04, 0x17
        /*008a*/ 	.short	(.L_77 - .L_76)
.L_76:
        /*008c*/ 	.word	0x00000000
        /*0090*/ 	.short	0x0001
        /*0092*/ 	.short	0x0008
        /*0094*/ 	.byte	0x00, 0xf5, 0x21, 0x00


	//----- nvinfo : EIATTR_KPARAM_INFO
	.align		4
.L_77:
        /*0098*/ 	.byte	0x04, 0x17
        /*009a*/ 	.short	(.L_79 - .L_78)
.L_78:
        /*009c*/ 	.word	0x00000000
        /*00a0*/ 	.short	0x0000
        /*00a2*/ 	.short	0x0000
        /*00a4*/ 	.byte	0x00, 0xf5, 0x21, 0x00


	//----- nvinfo : EIATTR_SPARSE_MMA_MASK
	.align		4
.L_79:
        /*00a8*/ 	.byte	0x03, 0x50
        /*00aa*/ 	.short	0x0000


	//----- nvinfo : EIATTR_MAXREG_COUNT
	.align		4
        /*00ac*/ 	.byte	0x03, 0x1b
        /*00ae*/ 	.short	0x00ff


	//----- nvinfo : EIATTR_NUM_BARRIERS
	.align		4
        /*00b0*/ 	.byte	0x02, 0x4c
        /*00b2*/ 	.byte	0x01
	.zero		1


	//----- nvinfo : EIATTR_MERCURY_ISA_VERSION
	.align		4
        /*00b4*/ 	.byte	0x03, 0x5f
        /*00b6*/ 	.short	0x0101


	//----- nvinfo : EIATTR_COOP_GROUP_MASK_REGIDS
	.align		4
        /*00b8*/ 	.byte	0x04, 0x29
        /*00ba*/ 	.short	(.L_81 - .L_80)


	//   ....[0]....
.L_80:
        /*00bc*/ 	.word	0xffffffff


	//   ....[1]....
        /*00c0*/ 	.word	0xffffffff


	//   ....[2]....
        /*00c4*/ 	.word	0xffffffff


	//   ....[3]....
        /*00c8*/ 	.word	0xffffffff


	//   ....[4]....
        /*00cc*/ 	.word	0xffffffff


	//   ....[5]....
        /*00d0*/ 	.word	0xffffffff


	//   ....[6]....
        /*00d4*/ 	.word	0xffffffff


	//   ....[7]....
        /*00d8*/ 	.word	0xffffffff


	//   ....[8]....
        /*00dc*/ 	.word	0xffffffff


	//   ....[9]....
        /*00e0*/ 	.word	0xffffffff


	//   ....[10]....
        /*00e4*/ 	.word	0xffffffff


	//   ....[11]....
        /*00e8*/ 	.word	0xffffffff


	//   ....[12]....
        /*00ec*/ 	.word	0xffffffff


	//   ....[13]....
        /*00f0*/ 	.word	0xffffffff


	//   ....[14]....
        /*00f4*/ 	.word	0xffffffff


	//   ....[15]....
        /*00f8*/ 	.word	0xffffffff


	//   ....[16]....
        /*00fc*/ 	.word	0xffffffff


	//   ....[17]....
        /*0100*/ 	.word	0xffffffff


	//   ....[18]....
        /*0104*/ 	.word	0xffffffff


	//   ....[19]....
        /*0108*/ 	.word	0xffffffff


	//   ....[20]....
        /*010c*/ 	.word	0xffffffff


	//   ....[21]....
        /*0110*/ 	.word	0xffffffff


	//   ....[22]....
        /*0114*/ 	.word	0xffffffff


	//   ....[23]....
        /*0118*/ 	.word	0xffffffff


	//   ....[24]....
        /*011c*/ 	.word	0xffffffff


	//   ....[25]....
        /*0120*/ 	.word	0xffffffff


	//   ....[26]....
        /*0124*/ 	.word	0xffffffff


	//   ....[27]....
        /*0128*/ 	.word	0xffffffff


	//   ....[28]....
        /*012c*/ 	.word	0xffffffff


	//   ....[29]....
        /*0130*/ 	.word	0xffffffff


	//   ....[30]....
        /*0134*/ 	.word	0xffffffff


	//   ....[31]....
        /*0138*/ 	.word	0xffffffff


	//   ....[32]....
        /*013c*/ 	.word	0xffffffff


	//   ....[33]....
        /*0140*/ 	.word	0xffffffff


	//   ....[34]....
        /*0144*/ 	.word	0xffffffff


	//   ....[35]....
        /*0148*/ 	.word	0xffffffff


	//   ....[36]....
        /*014c*/ 	.word	0xffffffff


	//   ....[37]....
        /*0150*/ 	.word	0xffffffff


	//   ....[38]....
        /*0154*/ 	.word	0xffffffff


	//   ....[39]....
        /*0158*/ 	.word	0xffffffff


	//   ....[40]....
        /*015c*/ 	.word	0xffffffff


	//   ....[41]....
        /*0160*/ 	.word	0xffffffff


	//   ....[42]....
        /*0164*/ 	.word	0xffffffff


	//   ....[43]....
        /*0168*/ 	.word	0xffffffff


	//   ....[44]....
        /*016c*/ 	.word	0xffffffff


	//   ....[45]....
        /*0170*/ 	.word	0xffffffff


	//   ....[46]....
        /*0174*/ 	.word	0xffffffff


	//   ....[47]....
        /*0178*/ 	.word	0xffffffff


	//   ....[48]....
        /*017c*/ 	.word	0xffffffff


	//   ....[49]....
        /*0180*/ 	.word	0xffffffff


	//   ....[50]....
        /*0184*/ 	.word	0xffffffff


	//   ....[51]....
        /*0188*/ 	.word	0xffffffff


	//   ....[52]....
        /*018c*/ 	.word	0xffffffff


	//   ....[53]....
        /*0190*/ 	.word	0xffffffff


	//   ....[54]....
        /*0194*/ 	.word	0xffffffff


	//   ....[55]....
        /*0198*/ 	.word	0xffffffff


	//   ....[56]....
        /*019c*/ 	.word	0xffffffff


	//   ....[57]....
        /*01a0*/ 	.word	0xffffffff


	//   ....[58]....
        /*01a4*/ 	.word	0xffffffff


	//   ....[59]....
        /*01a8*/ 	.word	0xffffffff


	//   ....[60]....
        /*01ac*/ 	.word	0xffffffff


	//   ....[61]....
        /*01b0*/ 	.word	0xffffffff


	//   ....[62]....
        /*01b4*/ 	.word	0xffffffff


	//   ....[63]....
        /*01b8*/ 	.word	0xffffffff


	//   ....[64]....
        /*01bc*/ 	.word	0xffffffff


	//   ....[65]....
        /*01c0*/ 	.word	0xffffffff


	//   ....[66]....
        /*01c4*/ 	.word	0xffffffff


	//   ....[67]....
        /*01c8*/ 	.word	0xffffffff


	//   ....[68]....
        /*01cc*/ 	.word	0xffffffff


	//   ....[69]....
        /*01d0*/ 	.word	0xffffffff


	//   ....[70]....
        /*01d4*/ 	.word	0xffffffff


	//   ....[71]....
        /*01d8*/ 	.word	0xffffffff


	//   ....[72]....
        /*01dc*/ 	.word	0xffffffff


	//   ....[73]....
        /*01e0*/ 	.word	0xffffffff


	//   ....[74]....
        /*01e4*/ 	.word	0xffffffff


	//   ....[75]....
        /*01e8*/ 	.word	0xffffffff


	//   ....[76]....
        /*01ec*/ 	.word	0xffffffff


	//   ....[77]....
        /*01f0*/ 	.word	0xffffffff


	//   ....[78]....
        /*01f4*/ 	.word	0xffffffff


	//   ....[79]....
        /*01f8*/ 	.word	0xffffffff


	//   ....[80]....
        /*01fc*/ 	.word	0xffffffff


	//   ....[81]....
        /*0200*/ 	.word	0xffffffff


	//   ....[82]....
        /*0204*/ 	.word	0xffffffff


	//   ....[83]....
        /*0208*/ 	.word	0xffffffff


	//   ....[84]....
        /*020c*/ 	.word	0xffffffff


	//   ....[85]....
        /*0210*/ 	.word	0xffffffff


	//   ....[86]....
        /*0214*/ 	.word	0xffffffff


	//   ....[87]....
        /*0218*/ 	.word	0xffffffff


	//   ....[88]....
        /*021c*/ 	.word	0xffffffff


	//   ....[89]....
        /*0220*/ 	.word	0xffffffff


	//   ....[90]....
        /*0224*/ 	.word	0xffffffff


	//   ....[91]....
        /*0228*/ 	.word	0xffffffff


	//   ....[92]....
        /*022c*/ 	.word	0xffffffff


	//   ....[93]....
        /*0230*/ 	.word	0xffffffff


	//   ....[94]....
        /*0234*/ 	.word	0xffffffff


	//   ....[95]....
        /*0238*/ 	.word	0xffffffff


	//   ....[96]....
        /*023c*/ 	.word	0xffffffff


	//   ....[97]....
        /*0240*/ 	.word	0xffffffff


	//   ....[98]....
        /*0244*/ 	.word	0xffffffff


	//   ....[99]....
        /*0248*/ 	.word	0xffffffff


	//   ....[100]....
        /*024c*/ 	.word	0x05000005


	//   ....[101]....
        /*0250*/ 	.word	0x05000005


	//   ....[102]....
        /*0254*/ 	.word	0x05000005


	//   ....[103]....
        /*0258*/ 	.word	0x05000005


	//   ....[104]....
        /*025c*/ 	.word	0x05000005


	//   ....[105]....
        /*0260*/ 	.word	0x05000005


	//   ....[106]....
        /*0264*/ 	.word	0x05000005


	//   ....[107]....
        /*0268*/ 	.word	0x05000005


	//   ....[108]....
        /*026c*/ 	.word	0x05000005


	//   ....[109]....
        /*0270*/ 	.word	0x05000005


	//   ....[110]....
        /*0274*/ 	.word	0x05000005


	//   ....[111]....
        /*0278*/ 	.word	0x05000005


	//   ....[112]....
        /*027c*/ 	.word	0x05000005


	//   ....[113]....
        /*0280*/ 	.word	0x05000005


	//   ....[114]....
        /*0284*/ 	.word	0x05000005


	//   ....[115]....
        /*0288*/ 	.word	0x05000005


	//   ....[116]....
        /*028c*/ 	.word	0x05000005


	//   ....[117]....
        /*0290*/ 	.word	0x05000005


	//   ....[118]....
        /*0294*/ 	.word	0x05000005


	//   ....[119]....
        /*0298*/ 	.word	0x05000005


	//   ....[120]....
        /*029c*/ 	.word	0x05000005


	//   ....[121]....
        /*02a0*/ 	.word	0x05000005


	//   ....[122]....
        /*02a4*/ 	.word	0x05000005


	//   ....[123]....
        /*02a8*/ 	.word	0x05000005


	//   ....[124]....
        /*02ac*/ 	.word	0x05000005


	//   ....[125]....
        /*02b0*/ 	.word	0x05000005


	//   ....[126]....
        /*02b4*/ 	.word	0x05000005


	//   ....[127]....
        /*02b8*/ 	.word	0x05000005


	//   ....[128]....
        /*02bc*/ 	.word	0x05000005


	//   ....[129]....
        /*02c0*/ 	.word	0x05000005


	//   ....[130]....
        /*02c4*/ 	.word	0x05000005


	//   ....[131]....
        /*02c8*/ 	.word	0x05000005


	//   ....[132]....
        /*02cc*/ 	.word	0x05000005


	//   ....[133]....
        /*02d0*/ 	.word	0x05000005


	//   ....[134]....
        /*02d4*/ 	.word	0x05000005


	//   ....[135]....
        /*02d8*/ 	.word	0x05000005


	//   ....[136]....
        /*02dc*/ 	.word	0x05000005


	//   ....[137]....
        /*02e0*/ 	.word	0x05000005


	//   ....[138]....
        /*02e4*/ 	.word	0x05000005


	//   ....[139]....
        /*02e8*/ 	.word	0x05000005


	//   ....[140]....
        /*02ec*/ 	.word	0x05000005


	//   ....[141]....
        /*02f0*/ 	.word	0x05000005


	//   ....[142]....
        /*02f4*/ 	.word	0x05000005


	//   ....[143]....
        /*02f8*/ 	.word	0x05000005


	//   ....[144]....
        /*02fc*/ 	.word	0x05000005


	//   ....[145]....
        /*0300*/ 	.word	0x05000005


	//   ....[146]....
        /*0304*/ 	.word	0x05000005


	//   ....[147]....
        /*0308*/ 	.word	0x05000005


	//   ....[148]....
        /*030c*/ 	.word	0x05000005


	//   ....[149]....
        /*0310*/ 	.word	0x05000005


	//   ....[150]....
        /*0314*/ 	.word	0x05000005


	//   ....[151]....
        /*0318*/ 	.word	0x05000005


	//----- nvinfo : EIATTR_COOP_GROUP_INSTR_OFFSETS
	.align		4
.L_81:
        /*031c*/ 	.byte	0x04, 0x28
        /*031e*/ 	.short	(.L_83 - .L_82)


	//   ....[0]....
.L_82:
        /*0320*/ 	.word	0x000005b0


	//   ....[1]....
        /*0324*/ 	.word	0x000005e0


	//   ....[2]....
        /*0328*/ 	.word	0x000005f0


	//   ....[3]....
        /*032c*/ 	.word	0x00000660


	//   ....[4]....
        /*0330*/ 	.word	0x00000670


	//   ....[5]....
        /*0334*/ 	.word	0x000006c0


	//   ....[6]....
        /*0338*/ 	.word	0x000006f0


	//   ....[7]....
        /*033c*/ 	.word	0x00000730


	//   ....[8]....
        /*0340*/ 	.word	0x000007a0


	//   ....[9]....
        /*0344*/ 	.word	0x000007e0


	//   ....[10]....
        /*0348*/ 	.word	0x000007f0


	//   ....[11]....
        /*034c*/ 	.word	0x000008b0


	//   ....[12]....
        /*0350*/ 	.word	0x00000cd0


	//   ....[13]....
        /*0354*/ 	.word	0x00000d00


	//   ....[14]....
        /*0358*/ 	.word	0x00000d50


	//   ....[15]....
        /*035c*/ 	.word	0x00000d80


	//   ....[16]....
        /*0360*/ 	.word	0x00000dd0


	//   ....[17]....
        /*0364*/ 	.word	0x00000e00


	//   ....[18]....
        /*0368*/ 	.word	0x00000e50


	//   ....[19]....
        /*036c*/ 	.word	0x00000e80


	//   ....[20]....
        /*0370*/ 	.word	0x00000ed0


	//   ....[21]....
        /*0374*/ 	.word	0x00000f00


	//   ....[22]....
        /*0378*/ 	.word	0x00000f60


	//   ....[23]....
        /*037c*/ 	.word	0x00000fd0


	//   ....[24]....
        /*0380*/ 	.word	0x00001300


	//   ....[25]....
        /*0384*/ 	.word	0x00001370


	//   ....[26]....
        /*0388*/ 	.word	0x000013b0


	//   ....[27]....
        /*038c*/ 	.word	0x00001410


	//   ....[28]....
        /*0390*/ 	.word	0x00001430


	//   ....[29]....
        /*0394*/ 	.word	0x000014c0


	//   ....[30]....
        /*0398*/ 	.word	0x000014e0


	//   ....[31]....
        /*039c*/ 	.word	0x00001540


	//   ....[32]....
        /*03a0*/ 	.word	0x00001570


	//   ....[33]....
        /*03a4*/ 	.word	0x000015c0


	//   ....[34]....
        /*03a8*/ 	.word	0x000015f0


	//   ....[35]....
        /*03ac*/ 	.word	0x00001650


	//   ....[36]....
        /*03b0*/ 	.word	0x00001680


	//   ....[37]....
        /*03b4*/ 	.word	0x00001790


	//   ....[38]....
        /*03b8*/ 	.word	0x000017f0


	//   ....[39]....
        /*03bc*/ 	.word	0x00001890


	//   ....[40]....
        /*03c0*/ 	.word	0x000018a0


	//   ....[41]....
        /*03c4*/ 	.word	0x000018c0


	//   ....[42]....
        /*03c8*/ 	.word	0x00001930


	//   ....[43]....
        /*03cc*/ 	.word	0x00001950


	//   ....[44]....
        /*03d0*/ 	.word	0x000019a0


	//   ....[45]....
        /*03d4*/ 	.word	0x000019c0


	//   ....[46]....
        /*03d8*/ 	.word	0x00001a10


	//   ....[47]....
        /*03dc*/ 	.word	0x00001a40


	//   ....[48]....
        /*03e0*/ 	.word	0x00001a90


	//   ....[49]....
        /*03e4*/ 	.word	0x00001ac0


	//   ....[50]....
        /*03e8*/ 	.word	0x00002fd0


	//   ....[51]....
        /*03ec*/ 	.word	0x00003000


	//   ....[52]....
        /*03f0*/ 	.word	0x00003010


	//   ....[53]....
        /*03f4*/ 	.word	0x00003080


	//   ....[54]....
        /*03f8*/ 	.word	0x00003090


	//   ....[55]....
        /*03fc*/ 	.word	0x000030e0


	//   ....[56]....
        /*0400*/ 	.word	0x00003110


	//   ....[57]....
        /*0404*/ 	.word	0x00003150


	//   ....[58]....
        /*0408*/ 	.word	0x000031b0


	//   ....[59]....
        /*040c*/ 	.word	0x000031d0


	//   ....[60]....
        /*0410*/ 	.word	0x00003290


	//   ....[61]....
        /*0414*/ 	.word	0x000032a0


	//   ....[62]....
        /*0418*/ 	.word	0x00003650


	//   ....[63]....
        /*041c*/ 	.word	0x00003670


	//   ....[64]....
        /*0420*/ 	.word	0x000036e0


	//   ....[65]....
        /*0424*/ 	.word	0x00003710


	//   ....[66]....
        /*0428*/ 	.word	0x00003760


	//   ....[67]....
        /*042c*/ 	.word	0x00003790


	//   ....[68]....
        /*0430*/ 	.word	0x000037e0


	//   ....[69]....
        /*0434*/ 	.word	0x00003810


	//   ....[70]....
        /*0438*/ 	.word	0x00003870


	//   ....[71]....
        /*043c*/ 	.word	0x000038a0


	//   ....[72]....
        /*0440*/ 	.word	0x000038f0


	//   ....[73]....
        /*0444*/ 	.word	0x00003940


	//   ....[74]....
        /*0448*/ 	.word	0x00003c90


	//   ....[75]....
        /*044c*/ 	.word	0x00003d00


	//   ....[76]....
        /*0450*/ 	.word	0x00003d90


	//   ....[77]....
        /*0454*/ 	.word	0x00003db0


	//   ....[78]....
        /*0458*/ 	.word	0x00003e20


	//   ....[79]....
        /*045c*/ 	.word	0x00003e40


	//   ....[80]....
        /*0460*/ 	.word	0x00003e90


	//   ....[81]....
        /*0464*/ 	.word	0x00003eb0


	//   ....[82]....
        /*0468*/ 	.word	0x00003f00


	//   ....[83]....
        /*046c*/ 	.word	0x00003f30


	//   ....[84]....
        /*0470*/ 	.word	0x00003f90


	//   ....[85]....
        /*0474*/ 	.word	0x00003fe0


	//   ....[86]....
        /*0478*/ 	.word	0x00004010


	//   ....[87]....
        /*047c*/ 	.word	0x00004140


	//   ....[88]....
        /*0480*/ 	.word	0x000041a0


	//   ....[89]....
        /*0484*/ 	.word	0x00004210


	//   ....[90]....
        /*0488*/ 	.word	0x00004240


	//   ....[91]....
        /*048c*/ 	.word	0x000042b0


	//   ....[92]....
        /*0490*/ 	.word	0x000042d0


	//   ....[93]....
        /*0494*/ 	.word	0x00004320


	//   ....[94]....
        /*0498*/ 	.word	0x00004340


	//   ....[95]....
        /*049c*/ 	.word	0x00004390


	//   ....[96]....
        /*04a0*/ 	.word	0x000043c0


	//   ....[97]....
        /*04a4*/ 	.word	0x00004410


	//   ....[98]....
        /*04a8*/ 	.word	0x00004450


	//   ....[99]....
        /*04ac*/ 	.word	0x000044b0


	//   ....[100]....
        /*04b0*/ 	.word	0x00005440


	//   ....[101]....
        /*04b4*/ 	.word	0x000054e0


	//   ....[102]....
        /*04b8*/ 	.word	0x000055e0


	//   ....[103]....
        /*04bc*/ 	.word	0x00005630


	//   ....[104]....
        /*04c0*/ 	.word	0x00005710


	//   ....[105]....
        /*04c4*/ 	.word	0x00005770


	//   ....[106]....
        /*04c8*/ 	.word	0x00005800


	//   ....[107]....
        /*04cc*/ 	.word	0x00005890


	//   ....[108]....
        /*04d0*/ 	.word	0x00005910


	//   ....[109]....
        /*04d4*/ 	.word	0x000059b0


	//   ....[110]....
        /*04d8*/ 	.word	0x00005a20


	//   ....[111]....
        /*04dc*/ 	.word	0x00005ab0


	//   ....[112]....
        /*04e0*/ 	.word	0x00005ae0


	//   ....[113]....
        /*04e4*/ 	.word	0x00005bd0


	//   ....[114]....
        /*04e8*/ 	.word	0x00005c80


	//   ....[115]....
        /*04ec*/ 	.word	0x00005d50


	//   ....[116]....
        /*04f0*/ 	.word	0x00005db0


	//   ....[117]....
        /*04f4*/ 	.word	0x00005e60


	//   ....[118]....
        /*04f8*/ 	.word	0x00005ec0


	//   ....[119]....
        /*04fc*/ 	.word	0x00005f30


	//   ....[120]....
        /*0500*/ 	.word	0x00005fc0


	//   ....[121]....
        /*0504*/ 	.word	0x00006030


	//   ....[122]....
        /*0508*/ 	.word	0x000060c0


	//   ....[123]....
        /*050c*/ 	.word	0x00006130


	//   ....[124]....
        /*0510*/ 	.word	0x000061c0


	//   ....[125]....
        /*0514*/ 	.word	0x000061f0


	//   ....[126]....
        /*0518*/ 	.word	0x000062d0


	//   ....[127]....
        /*051c*/ 	.word	0x00006370


	//   ....[128]....
        /*0520*/ 	.word	0x00006470


	//   ....[129]....
        /*0524*/ 	.word	0x000064c0


	//   ....[130]....
        /*0528*/ 	.word	0x00006570


	//   ....[131]....
        /*052c*/ 	.word	0x000065d0


	//   ....[132]....
        /*0530*/ 	.word	0x00006680


	//   ....[133]....
        /*0534*/ 	.word	0x000066d0


	//   ....[134]....
        /*0538*/ 	.word	0x00006780


	//   ....[135]....
        /*053c*/ 	.word	0x000067d0


	//   ....[136]....
        /*0540*/ 	.word	0x000068b0


	//   ....[137]....
        /*0544*/ 	.word	0x00006910


	//   ....[138]....
        /*0548*/ 	.word	0x000069d0


	//   ....[139]....
        /*054c*/ 	.word	0x00006a50


	//   ....[140]....
        /*0550*/ 	.word	0x00006b00


	//   ....[141]....
        /*0554*/ 	.word	0x00006bd0


	//   ....[142]....
        /*0558*/ 	.word	0x00006c20


	//   ....[143]....
        /*055c*/ 	.word	0x00006cf0


	//   ....[144]....
        /*0560*/ 	.word	0x00006d40


	//   ....[145]....
        /*0564*/ 	.word	0x00006db0


	//   ....[146]....
        /*0568*/ 	.word	0x00006e40


	//   ....[147]....
        /*056c*/ 	.word	0x00006eb0


	//   ....[148]....
        /*0570*/ 	.word	0x00006f40


	//   ....[149]....
        /*0574*/ 	.word	0x00006fb0


	//   ....[150]....
        /*0578*/ 	.word	0x00007030


	//   ....[151]....
        /*057c*/ 	.word	0x000070f0


	//----- nvinfo : EIATTR_VRC_CTA_INIT_COUNT
	.align		4
.L_83:
        /*0580*/ 	.byte	0x02, 0x4a
	.zero		1
	.zero		1


	//----- nvinfo : EIATTR_EXIT_INSTR_OFFSETS
	.align		4
        /*0584*/ 	.byte	0x04, 0x1c
        /*0586*/ 	.short	(.L_85 - .L_84)


	//   ....[0]....
.L_84:
        /*0588*/ 	.word	0x00002140


	//   ....[1]....
        /*058c*/ 	.word	0x00002310


	//   ....[2]....
        /*0590*/ 	.word	0x00002550


	//   ....[3]....
        /*0594*/ 	.word	0x00002790


	//   ....[4]....
        /*0598*/ 	.word	0x00002800


	//   ....[5]....
        /*059c*/ 	.word	0x00002820


	//   ....[6]....
        /*05a0*/ 	.word	0x00005320


	//   ....[7]....
        /*05a4*/ 	.word	0x000053f0


	//----- nvinfo : EIATTR_MAX_THREADS
	.align		4
.L_85:
        /*05a8*/ 	.byte	0x04, 0x05
        /*05aa*/ 	.short	(.L_87 - .L_86)
.L_86:
        /*05ac*/ 	.word	0x00000080
        /*05b0*/ 	.word	0x00000001
        /*05b4*/ 	.word	0x00000001


	//----- nvinfo : EIATTR_CRS_STACK_SIZE
	.align		4
.L_87:
        /*05b8*/ 	.byte	0x04, 0x1e
        /*05ba*/ 	.short	(.L_89 - .L_88)
.L_88:
        /*05bc*/ 	.word	0x00000000


	//----- nvinfo : EIATTR_CBANK_PARAM_SIZE
	.align		4
.L_89:
        /*05c0*/ 	.byte	0x03, 0x19
        /*05c2*/ 	.short	0x003c


	//----- nvinfo : EIATTR_PARAM_CBANK
	.align		4
        /*05c4*/ 	.byte	0x04, 0x0a
        /*05c6*/ 	.short	(.L_91 - .L_90)
	.align		4
.L_90:
        /*05c8*/ 	.word	index@(.nv.constant0._ZN3cub18CUB_300001_SM_10006detail6reduce23DeviceReduceByKeyKernelINS1_13reduce_by_key10policy_hubI9CustomMiniiE10Policy1000EPiS9_S9_S9_S9_NS0_24ReduceByKeyScanTileStateIijLb1EEEN4cuda3std3__48equal_toIvEES6_jiEEvT0_T1_T2_T3_T4_T5_iT6_T7_T8_)
        /*05cc*/ 	.short	0x0380
        /*05ce*/ 	.short	0x003c


	//----- nvinfo : EIATTR_SW_WAR
	.align		4
.L_91:
        /*05d0*/ 	.byte	0x04, 0x36
        /*05d2*/ 	.short	(.L_93 - .L_92)
.L_92:
        /*05d4*/ 	.word	0x00000008
.L_93:


//--------------------- .nv.info._ZN3cub18CUB_300001_SM_10006detail4scan23DeviceCompactInitKernelINS0_24ReduceByKeyScanTileStateIijLb1EEEPiEEvT_iT0_ --------------------------
	.section	.nv.info._ZN3cub18CUB_300001_SM_10006detail4scan23DeviceCompactInitKernelINS0_24ReduceByKeyScanTileStateIijLb1EEEPiEEvT_iT0_,"",@"SHT_CUDA_INFO"
	.sectionflags	@""
	.align	4


	//----- nvinfo : EIATTR_CUDA_API_VERSION
	.align		4
        /*0000*/ 	.byte	0x04, 0x37
        /*0002*/ 	.short	(.L_95 - .L_94)
.L_94:
        /*0004*/ 	.word	0x00000082


	//----- nvinfo : EIATTR_KPARAM_INFO
	.align		4
.L_95:
        /*0008*/ 	.byte	0x04, 0x17
        /*000a*/ 	.short	(.L_97 - .L_96)
.L_96:
        /*000c*/ 	.word	0x00000000
        /*0010*/ 	.short	0x0002
        /*0012*/ 	.short	0x0010
        /*0014*/ 	.byte	0x00, 0xf5, 0x21, 0x00


	//----- nvinfo : EIATTR_KPARAM_INFO
	.align		4
.L_97:
        /*0018*/ 	.byte	0x04, 0x17
        /*001a*/ 	.short	(.L_99 - .L_98)
.L_98:
        /*001c*/ 	.word	0x00000000
        /*0020*/ 	.short	0x0001
        /*0022*/ 	.short	0x0008
        /*0024*/ 	.byte	0x00, 0xf0, 0x11, 0x00


	//----- nvinfo : EIATTR_KPARAM_INFO
	.align		4
.L_99:
        /*0028*/ 	.byte	0x04, 0x17
        /*002a*/ 	.short	(.L_101 - .L_100)
.L_100:
        /*002c*/ 	.word	0x00000000
        /*0030*/ 	.short	0x0000
        /*0032*/ 	.short	0x0000
        /*0034*/ 	.byte	0x00, 0xf0, 0x21, 0x00


	//----- nvinfo : EIATTR_SPARSE_MMA_MASK
	.align		4
.L_101:
        /*0038*/ 	.byte	0x03, 0x50
        /*003a*/ 	.short	0x0000


	//----- nvinfo : EIATTR_MAXREG_COUNT
	.align		4
        /*003c*/ 	.byte	0x03, 0x1b
        /*003e*/ 	.short	0x00ff


	//----- nvinfo : EIATTR_MERCURY_ISA_VERSION
	.align		4
        /*0040*/ 	.byte	0x03, 0x5f
        /*0042*/ 	.short	0x0101


	//----- nvinfo : EIATTR_VRC_CTA_INIT_COUNT
	.align		4
        /*0044*/ 	.byte	0x02, 0x4a
	.zero		1
	.zero		1


	//----- nvinfo : EIATTR_EXIT_INSTR_OFFSETS
	.align		4
        /*0048*/ 	.byte	0x04, 0x1c
        /*004a*/ 	.short	(.L_103 - .L_102)


	//   ....[0]....
.L_102:
        /*004c*/ 	.word	0x00000140


	//   ....[1]....
        /*0050*/ 	.word	0x00000170


	//----- nvinfo : EIATTR_CBANK_PARAM_SIZE
	.align		4
.L_103:
        /*0054*/ 	.byte	0x03, 0x19
        /*0056*/ 	.short	0x0018


	//----- nvinfo : EIATTR_PARAM_CBANK
	.align		4
        /*0058*/ 	.byte	0x04, 0x0a
        /*005a*/ 	.short	(.L_105 - .L_104)
	.align		4
.L_104:
        /*005c*/ 	.word	index@(.nv.constant0._ZN3cub18CUB_300001_SM_10006detail4scan23DeviceCompactInitKernelINS0_24ReduceByKeyScanTileStateIijLb1EEEPiEEvT_iT0_)
        /*0060*/ 	.short	0x0380
        /*0062*/ 	.short	0x0018


	//----- nvinfo : EIATTR_SW_WAR
	.align		4
.L_105:
        /*0064*/ 	.byte	0x04, 0x36
        /*0066*/ 	.short	(.L_107 - .L_106)
.L_106:
        /*0068*/ 	.word	0x00000008
.L_107:


//--------------------- .nv.info._ZN3cub18CUB_300001_SM_10006detail11EmptyKernelIvEEvv --------------------------
	.section	.nv.info._ZN3cub18CUB_300001_SM_10006detail11EmptyKernelIvEEvv,"",@"SHT_CUDA_INFO"
	.sectionflags	@""
	.align	4


	//----- nvinfo : EIATTR_CUDA_API_VERSION
	.align		4
        /*0000*/ 	.byte	0x04, 0x37
        /*0002*/ 	.short	(.L_109 - .L_108)
.L_108:
        /*0004*/ 	.word	0x00000082


	//----- nvinfo : EIATTR_SPARSE_MMA_MASK
	.align		4
.L_109:
        /*0008*/ 	.byte	0x03, 0x50
        /*000a*/ 	.short	0x0000


	//----- nvinfo : EIATTR_MAXREG_COUNT
	.align		4
        /*000c*/ 	.byte	0x03, 0x1b
        /*000e*/ 	.short	0x00ff


	//----- nvinfo : EIATTR_MERCURY_ISA_VERSION
	.align		4
        /*0010*/ 	.byte	0x03, 0x5f
        /*0012*/ 	.short	0x0101


	//----- nvinfo : EIATTR_VRC_CTA_INIT_COUNT
	.align		4
        /*0014*/ 	.byte	0x02, 0x4a
	.zero		1
	.zero		1


	//----- nvinfo : EIATTR_EXIT_INSTR_OFFSETS
	.align		4
        /*0018*/ 	.byte	0x04, 0x1c
        /*001a*/ 	.short	(.L_111 - .L_110)


	//   ....[0]....
.L_110:
        /*001c*/ 	.word	0x00000010


	//----- nvinfo : EIATTR_SW_WAR
	.align		4
.L_111:
        /*0020*/ 	.byte	0x04, 0x36
        /*0022*/ 	.short	(.L_113 - .L_112)
.L_112:
        /*0024*/ 	.word	0x00000008
.L_113:


//--------------------- .nv.callgraph             --------------------------
	.section	.nv.callgraph,"",@"SHT_CUDA_CALLGRAPH"
	.align	4
	.sectionentsize	8
	.align		4
        /*0000*/ 	.word	0x00000000
	.align		4
        /*0004*/ 	.word	0xffffffff
	.align		4
        /*0008*/ 	.word	0x00000000
	.align		4
        /*000c*/ 	.word	0xfffffffe
	.align		4
        /*0010*/ 	.word	0x00000000
	.align		4
        /*0014*/ 	.word	0xfffffffd
	.align		4
        /*0018*/ 	.word	0x00000000
	.align		4
        /*001c*/ 	.word	0xfffffffc


//--------------------- .nv.constant4             --------------------------
	.section	.nv.constant4,"a",@progbits
	.align	8
	.align		8
.nv.constant4:
        /*0000*/ 	.dword	_ZN34_INTERNAL_1854d36c_4_k_cu_0da159924cuda3std3__45__cpo5beginE
	.align		8
        /*0008*/ 	.dword	_ZN34_INTERNAL_1854d36c_4_k_cu_0da159924cuda3std3__45__cpo3endE
	.align		8
        /*0010*/ 	.dword	_ZN34_INTERNAL_1854d36c_4_k_cu_0da159924cuda3std3__45__cpo6cbeginE
	.align		8
        /*0018*/ 	.dword	_ZN34_INTERNAL_1854d36c_4_k_cu_0da159924cuda3std3__45__cpo4cendE
	.align		8
        /*0020*/ 	.dword	_ZN34_INTERNAL_1854d36c_4_k_cu_0da159924cuda3std3__45__cpo6rbeginE
	.align		8
        /*0028*/ 	.dword	_ZN34_INTERNAL_1854d36c_4_k_cu_0da159924cuda3std3__45__cpo4rendE
	.align		8
        /*0030*/ 	.dword	_ZN34_INTERNAL_1854d36c_4_k_cu_0da159924cuda3std3__45__cpo7crbeginE
	.align		8
        /*0038*/ 	.dword	_ZN34_INTERNAL_1854d36c_4_k_cu_0da159924cuda3std3__45__cpo5crendE
	.align		8
        /*0040*/ 	.dword	_ZN34_INTERNAL_1854d36c_4_k_cu_0da159924cuda3std3__436_GLOBAL__N__1854d36c_4_k_cu_0da159926ignoreE
	.align		8
        /*0048*/ 	.dword	_ZN34_INTERNAL_1854d36c_4_k_cu_0da159924cuda3std3__419piecewise_constructE
	.align		8
        /*0050*/ 	.dword	_ZN34_INTERNAL_1854d36c_4_k_cu_0da159924cuda3std3__48in_placeE
	.align		8
        /*0058*/ 	.dword	_ZN34_INTERNAL_1854d36c_4_k_cu_0da159924cuda3std3__420unreachable_sentinelE
	.align		8
        /*0060*/ 	.dword	_ZN34_INTERNAL_1854d36c_4_k_cu_0da159924cuda3std3__47nulloptE
	.align		8
        /*0068*/ 	.dword	_ZN34_INTERNAL_1854d36c_4_k_cu_0da159924cuda3std3__48unexpectE
	.align		8
        /*0070*/ 	.dword	_ZN34_INTERNAL_1854d36c_4_k_cu_0da159924cuda3std6ranges3__45__cpo4swapE
	.align		8
        /*0078*/ 	.dword	_ZN34_INTERNAL_1854d36c_4_k_cu_0da159924cuda3std6ranges3__45__cpo9iter_moveE
	.align		8
        /*0080*/ 	.dword	_ZN34_INTERNAL_1854d36c_4_k_cu_0da159924cuda3std6ranges3__45__cpo5beginE
	.align		8
        /*0088*/ 	.dword	_ZN34_INTERNAL_1854d36c_4_k_cu_0da159924cuda3std6ranges3__45__cpo3endE
	.align		8
        /*0090*/ 	.dword	_ZN34_INTERNAL_1854d36c_4_k_cu_0da159924cuda3std6ranges3__45__cpo6cbeginE
	.align		8
        /*0098*/ 	.dword	_ZN34_INTERNAL_1854d36c_4_k_cu_0da159924cuda3std6ranges3__45__cpo4cendE
	.align		8
        /*00a0*/ 	.dword	_ZN34_INTERNAL_1854d36c_4_k_cu_0da159924cuda3std6ranges3__45__cpo7advanceE
	.align		8
        /*00a8*/ 	.dword	_ZN34_INTERNAL_1854d36c_4_k_cu_0da159924cuda3std6ranges3__45__cpo9iter_swapE
	.align		8
        /*00b0*/ 	.dword	_ZN34_INTERNAL_1854d36c_4_k_cu_0da159924cuda3std6ranges3__45__cpo4nextE
	.align		8
        /*00b8*/ 	.dword	_ZN34_INTERNAL_1854d36c_4_k_cu_0da159924cuda3std6ranges3__45__cpo4prevE
	.align		8
        /*00c0*/ 	.dword	_ZN34_INTERNAL_1854d36c_4_k_cu_0da159924cuda3std6ranges3__45__cpo4dataE
	.align		8
        /*00c8*/ 	.dword	_ZN34_INTERNAL_1854d36c_4_k_cu_0da159924cuda3std6ranges3__45__cpo5cdataE
	.align		8
        /*00d0*/ 	.dword	_ZN34_INTERNAL_1854d36c_4_k_cu_0da159924cuda3std6ranges3__45__cpo4sizeE
	.align		8
        /*00d8*/ 	.dword	_ZN34_INTERNAL_1854d36c_4_k_cu_0da159924cuda3std6ranges3__45__cpo5ssizeE
	.align		8
        /*00e0*/ 	.dword	_ZN34_INTERNAL_1854d36c_4_k_cu_0da159924cuda3std6ranges3__45__cpo8distanceE
	.align		8
        /*00e8*/ 	.dword	_ZN34_INTERNAL_1854d36c_4_k_cu_0da159926thrust24THRUST_300001_SM_1000_NS6system6detail10sequential3seqE
	.align		8
        /*00f0*/ 	.dword	_ZN34_INTERNAL_1854d36c_4_k_cu_0da159926thrust24THRUST_300001_SM_1000_NS12placeholders2_1E
	.align		8
        /*00f8*/ 	.dword	_ZN34_INTERNAL_1854d36c_4_k_cu_0da159926thrust24THRUST_300001_SM_1000_NS12placeholders2_2E
	.align		8
        /*0100*/ 	.dword	_ZN34_INTERNAL_1854d36c_4_k_cu_0da159926thrust24THRUST_300001_SM_1000_NS12placeholders2_3E
	.align		8
        /*0108*/ 	.dword	_ZN34_INTERNAL_1854d36c_4_k_cu_0da159926thrust24THRUST_300001_SM_1000_NS12placeholders2_4E
	.align		8
        /*0110*/ 	.dword	_ZN34_INTERNAL_1854d36c_4_k_cu_0da159926thrust24THRUST_300001_SM_1000_NS12placeholders2_5E
	.align		8
        /*0118*/ 	.dword	_ZN34_INTERNAL_1854d36c_4_k_cu_0da159926thrust24THRUST_300001_SM_1000_NS12placeholders2_6E
	.align		8
        /*0120*/ 	.dword	_ZN34_INTERNAL_1854d36c_4_k_cu_0da159926thrust24THRUST_300001_SM_1000_NS12placeholders2_7E
	.align		8
        /*0128*/ 	.dword	_ZN34_INTERNAL_1854d36c_4_k_cu_0da159926thrust24THRUST_300001_SM_1000_NS12placeholders2_8E
	.align		8
        /*0130*/ 	.dword	_ZN34_INTERNAL_1854d36c_4_k_cu_0da159926thrust24THRUST_300001_SM_1000_NS12placeholders2_9E
	.align		8
        /*0138*/ 	.dword	_ZN34_INTERNAL_1854d36c_4_k_cu_0da159926thrust24THRUST_300001_SM_1000_NS12placeholders3_10E


//--------------------- .text._ZN3cub18CUB_300001_SM_10006detail6reduce23DeviceReduceByKeyKernelINS1_13reduce_by_key10policy_hubI9CustomMiniiE10Policy1000EPiS9_S9_S9_S9_NS0_24ReduceByKeyScanTileStateIijLb1EEEN4cuda3std3__48equal_toIvEES6_jiEEvT0_T1_T2_T3_T4_T5_iT6_T7_T8_ --------------------------
	.section	.text._ZN3cub18CUB_300001_SM_10006detail6reduce23DeviceReduceByKeyKernelINS1_13reduce_by_key10policy_hubI9CustomMiniiE10Policy1000EPiS9_S9_S9_S9_NS0_24ReduceByKeyScanTileStateIijLb1EEEN4cuda3std3__48equal_toIvEES6_jiEEvT0_T1_T2_T3_T4_T5_iT6_T7_T8_,"ax",@progbits
	.align	128
        .global         _ZN3cub18CUB_300001_SM_10006detail6reduce23DeviceReduceByKeyKernelINS1_13reduce_by_key10policy_hubI9CustomMiniiE10Policy1000EPiS9_S9_S9_S9_NS0_24ReduceByKeyScanTileStateIijLb1EEEN4cuda3std3__48equal_toIvEES6_jiEEvT0_T1_T2_T3_T4_T5_iT6_T7_T8_
        .type           _ZN3cub18CUB_300001_SM_10006detail6reduce23DeviceReduceByKeyKernelINS1_13reduce_by_key10policy_hubI9CustomMiniiE10Policy1000EPiS9_S9_S9_S9_NS0_24ReduceByKeyScanTileStateIijLb1EEEN4cuda3std3__48equal_toIvEES6_jiEEvT0_T1_T2_T3_T4_T5_iT6_T7_T8_,@function
        .size           _ZN3cub18CUB_300001_SM_10006detail6reduce23DeviceReduceByKeyKernelINS1_13reduce_by_key10policy_hubI9CustomMiniiE10Policy1000EPiS9_S9_S9_S9_NS0_24ReduceByKeyScanTileStateIijLb1EEEN4cuda3std3__48equal_toIvEES6_jiEEvT0_T1_T2_T3_T4_T5_iT6_T7_T8_,(.L_x_125 - _ZN3cub18CUB_300001_SM_10006detail6reduce23DeviceReduceByKeyKernelINS1_13reduce_by_key10policy_hubI9CustomMiniiE10Policy1000EPiS9_S9_S9_S9_NS0_24ReduceByKeyScanTileStateIijLb1EEEN4cuda3std3__48equal_toIvEES6_jiEEvT0_T1_T2_T3_T4_T5_iT6_T7_T8_)
        .other          _ZN3cub18CUB_300001_SM_10006detail6reduce23DeviceReduceByKeyKernelINS1_13reduce_by_key10policy_hubI9CustomMiniiE10Policy1000EPiS9_S9_S9_S9_NS0_24ReduceByKeyScanTileStateIijLb1EEEN4cuda3std3__48equal_toIvEES6_jiEEvT0_T1_T2_T3_T4_T5_iT6_T7_T8_,@"STO_CUDA_ENTRY STV_DEFAULT"
_ZN3cub18CUB_300001_SM_10006detail6reduce23DeviceReduceByKeyKernelINS1_13reduce_by_key10policy_hubI9CustomMiniiE10Policy1000EPiS9_S9_S9_S9_NS0_24ReduceByKeyScanTileStateIijLb1EEEN4cuda3std3__48equal_toIvEES6_jiEEvT0_T1_T2_T3_T4_T5_iT6_T7_T8_:
.text._ZN3cub18CUB_300001_SM_10006detail6reduce23DeviceReduceByKeyKernelINS1_13reduce_by_key10policy_hubI9CustomMiniiE10Policy1000EPiS9_S9_S9_S9_NS0_24ReduceByKeyScanTileStateIijLb1EEEN4cuda3std3__48equal_toIvEES6_jiEEvT0_T1_T2_T3_T4_T5_iT6_T7_T8_:
[----:B------:R-:W-:Y:S08]  /*0000*/  LDC R1, c[0x0][0x37c] ;  /* 0x0000df00ff017b82 */ /* 0x000ff00000000800 */
[----:B------:R-:W0:Y:S01]  /*0010*/  S2UR UR7, SR_CTAID.X ;  /* 0x00000000000779c3 */ /* 0x000e220000002500 */
[----:B------:R-:W1:Y:S01]  /*0020*/  LDCU UR4, c[0x0][0x3b8] ;  /* 0x00007700ff0477ac */ /* 0x000e620008000800 */
[----:B------:R-:W2:Y:S06]  /*0030*/  LDCU.64 UR8, c[0x0][0x358] ;  /* 0x00006b00ff0877ac */ /* 0x000eac0008000a00 */
[----:B------:R-:W0:Y:S02]  /*0040*/  LDC R5, c[0x0][0x3b0] ;  /* 0x0000ec00ff057b82 */ /* 0x000e240000000800 */
[----:B0-----:R-:W-:-:S04]  /*0050*/  VIADD R5, R5, UR7 ;  /* 0x0000000705057c36 */ /* 0x001fc80008000000 */
[----:B------:R-:W-:-:S05]  /*0060*/  IMAD R2, R5, 0x300, RZ ;  /* 0x0000030005027824 */ /* 0x000fca00078e02ff */
[----:B-1----:R-:W-:-:S04]  /*0070*/  IADD3 R0, PT, PT, -R2, UR4, RZ ;  /* 0x0000000402007c10 */ /* 0x002fc8000fffe1ff */
[----:B------:R-:W-:-:S13]  /*0080*/  ISETP.GE.U32.AND P0, PT, R0, 0x301, PT ;  /* 0x000003010000780c */ /* 0x000fda0003f06070 */
[----:B--2---:R-:W-:Y:S05]  /*0090*/  @!P0 BRA `(.L_x_0) ;  /* 0x0000002400dc8947 */ /* 0x004fea0003800000 */
[----:B------:R-:W0:Y:S01]  /*00a0*/  S2R R24, SR_TID.X ;  /* 0x0000000000187919 */ /* 0x000e220000002100 */
[----:B------:R-:W1:Y:S01]  /*00b0*/  LDCU.64 UR4, c[0x0][0x380] ;  /* 0x00007000ff0477ac */ /* 0x000e620008000a00 */
[----:B0-----:R-:W-:-:S05]  /*00c0*/  IMAD R3, R24, 0x6, RZ ;  /* 0x0000000618037824 */ /* 0x001fca00078e02ff */
[----:B------:R-:W-:-:S05]  /*00d0*/  IADD3 R0, P0, PT, R3, R2, RZ ;  /* 0x0000000203007210 */ /* 0x000fca0007f1e0ff */
[----:B------:R-:W-:Y:S02]  /*00e0*/  IMAD.X R3, RZ, RZ, RZ, P0 ;  /* 0x000000ffff037224 */ /* 0x000fe400000e06ff */
[----:B------:R-:W-:-:S03]  /*00f0*/  IMAD.SHL.U32 R18, R0, 0x4, RZ ;  /* 0x0000000400127824 */ /* 0x000fc600078e00ff */
[----:B------:R-:W-:Y:S02]  /*0100*/  SHF.L.U64.HI R0, R0, 0x2, R3 ;  /* 0x0000000200007819 */ /* 0x000fe40000010203 */
[----:B-1----:R-:W-:-:S04]  /*0110*/  IADD3 R16, P0, PT, R18, UR4, RZ ;  /* 0x0000000412107c10 */ /* 0x002fc8000ff1e0ff */
[----:B------:R-:W-:-:S05]  /*0120*/  IADD3.X R17, PT, PT, R0, UR5, RZ, P0, !PT ;  /* 0x0000000500117c10 */ /* 0x000fca00087fe4ff */
[----:B------:R0:W5:Y:S01]  /*0130*/  LDG.E R25, desc[UR8][R16.64+0x14] ;  /* 0x0000140810197981 */ /* 0x000162000c1e1900 */
[----:B------:R-:W-:-:S03]  /*0140*/  ISETP.NE.AND P0, PT, R24, RZ, PT ;  /* 0x000000ff1800720c */ /* 0x000fc60003f05270 */
[----:B------:R0:W5:Y:S01]  /*0150*/  LDG.E R4, desc[UR8][R16.64] ;  /* 0x0000000810047981 */ /* 0x000162000c1e1900 */
[----:B------:R-:W-:Y:S09]  /*0160*/  BSSY.RECONVERGENT B0, `(.L_x_1) ;  /* 0x0000009000007945 */ /* 0x000ff20003800200 */
[----:B0-----:R-:W-:Y:S05]  /*0170*/  @P0 BRA `(.L_x_2) ;  /* 0x00000000001c0947 */ /* 0x001fea0003800000 */
[----:B------:R-:W-:Y:S01]  /*0180*/  ISETP.NE.AND P0, PT, R5, RZ, PT ;  /* 0x000000ff0500720c */ /* 0x000fe20003f05270 */
[----:B-----5:R-:W-:-:S12]  /*0190*/  IMAD.MOV.U32 R14, RZ, RZ, R4 ;  /* 0x000000ffff0e7224 */ /* 0x020fd800078e0004 */
[----:B------:R-:W-:Y:S05]  /*01a0*/  @!P0 BRA `(.L_x_2) ;  /* 0x0000000000108947 */ /* 0x000fea0003800000 */
[----:B------:R-:W0:Y:S01]  /*01b0*/  LDC.64 R14, c[0x0][0x380] ;  /* 0x0000e000ff0e7b82 */ /* 0x000e220000000a00 */
[----:B------:R-:W-:-:S04]  /*01c0*/  VIADD R3, R2, 0xffffffff ;  /* 0xffffffff02037836 */ /* 0x000fc80000000000 */
[----:B0-----:R-:W-:-:S06]  /*01d0*/  IMAD.WIDE.U32 R14, R3, 0x4, R14 ;  /* 0x00000004030e7825 */ /* 0x001fcc00078e000e */
[----:B------:R0:W5:Y:S02]  /*01e0*/  LDG.E R14, desc[UR8][R14.64] ;  /* 0x000000080e0e7981 */ /* 0x000164000c1e1900 */
.L_x_2:
[----:B------:R-:W-:Y:S05]  /*01f0*/  BSYNC.RECONVERGENT B0 ;  /* 0x0000000000007941 */ /* 0x000fea0003800200 */
.L_x_1:
[----:B------:R-:W2:Y:S01]  /*0200*/  LDG.E R6, desc[UR8][R16.64+0x4] ;  /* 0x0000040810067981 */ /* 0x000ea2000c1e1900 */
[----:B------:R-:W1:Y:S03]  /*0210*/  LDCU.64 UR4, c[0x0][0x390] ;  /* 0x00007200ff0477ac */ /* 0x000e660008000a00 */
[----:B------:R-:W3:Y:S04]  /*0220*/  LDG.E R8, desc[UR8][R16.64+0x8] ;  /* 0x0000080810087981 */ /* 0x000ee8000c1e1900 */
[----:B------:R-:W4:Y:S04]  /*0230*/  LDG.E R10, desc[UR8][R16.64+0xc] ;  /* 0x00000c08100a7981 */ /* 0x000f28000c1e1900 */
[----:B------:R0:W4:Y:S01]  /*0240*/  LDG.E R12, desc[UR8][R16.64+0x10] ;  /* 0x00001008100c7981 */ /* 0x000122000c1e1900 */
[----:B-1----:R-:W-:-:S04]  /*0250*/  IADD3 R18, P0, PT, R18, UR4, RZ ;  /* 0x0000000412127c10 */ /* 0x002fc8000ff1e0ff */
[----:B------:R-:W-:Y:S01]  /*0260*/  IADD3.X R19, PT, PT, R0, UR5, RZ, P0, !PT ;  /* 0x0000000500137c10 */ /* 0x000fe200087fe4ff */
[----:B------:R-:W-:Y:S08]  /*0270*/  BAR.SYNC.DEFER_BLOCKING 0x0 ;  /* 0x0000000000007b1d */ /* 0x000ff00000010000 */
[----:B------:R-:W1:Y:S01]  /*0280*/  S2UR UR5, SR_CgaCtaId ;  /* 0x00000000000579c3 */ /* 0x000e620000008800 */
[----:B------:R-:W-:Y:S01]  /*0290*/  UMOV UR4, 0x400 ;  /* 0x0000040000047882 */ /* 0x000fe20000000000 */
[----:B------:R-:W5:Y:S04]  /*02a0*/  LDG.E R2, desc[UR8][R18.64] ;  /* 0x0000000812027981 */ /* 0x000f68000c1e1900 */
[----:B------:R-:W5:Y:S04]  /*02b0*/  LDG.E R7, desc[UR8][R18.64+0x4] ;  /* 0x0000040812077981 */ /* 0x000f68000c1e1900 */
[----:B------:R-:W5:Y:S04]  /*02c0*/  LDG.E R9, desc[UR8][R18.64+0x8] ;  /* 0x0000080812097981 */ /* 0x000f68000c1e1900 */
[----:B------:R-:W5:Y:S04]  /*02d0*/  LDG.E R11, desc[UR8][R18.64+0xc] ;  /* 0x00000c08120b7981 */ /* 0x000f68000c1e1900 */
[----:B------:R-:W5:Y:S04]  /*02e0*/  LDG.E R13, desc[UR8][R18.64+0x10] ;  /* 0x00001008120d7981 */ /* 0x000f68000c1e1900 */
[----:B------:R0:W5:Y:S01]  /*02f0*/  LDG.E R32, desc[UR8][R18.64+0x14] ;  /* 0x0000140812207981 */ /* 0x000162000c1e1900 */
[----:B-1----:R-:W-:-:S06]  /*0300*/  ULEA UR4, UR5, UR4, 0x18 ;  /* 0x0000000405047291 */ /* 0x002fcc000f8ec0ff */
[C---:B0-----:R-:W-:Y:S01]  /*0310*/  LEA R16, R24.reuse, UR4, 0x2 ;  /* 0x0000000418107c11 */ /* 0x041fe2000f8e10ff */
[----:B------:R-:W-:Y:S01]  /*0320*/  BAR.SYNC.DEFER_BLOCKING 0x0 ;  /* 0x0000000000007b1d */ /* 0x000fe20000010000 */
[----:B------:R-:W-:-:S05]  /*0330*/  ISETP.NE.AND P1, PT, R24, RZ, PT ;  /* 0x000000ff1800720c */ /* 0x000fca0003f25270 */
[----:B-----5:R-:W-:Y:S02]  /*0340*/  STS [R16+0x25c], R25 ;  /* 0x00025c1910007388 */ /* 0x020fe40000000800 */
[----:B------:R-:W-:Y:S06]  /*0350*/  BAR.SYNC.DEFER_BLOCKING 0x0 ;  /* 0x0000000000007b1d */ /* 0x000fec0000010000 */
[----:B------:R-:W0:Y:S01]  /*0360*/  @P1 LDS R14, [R16+0x258] ;  /* 0x00025800100e1984 */ /* 0x000e220000000800 */
[C---:B------:R-:W-:Y:S02]  /*0370*/  ISETP.NE.AND P6, PT, R5.reuse, RZ, PT ;  /* 0x000000ff0500720c */ /* 0x040fe40003fc5270 */
[----:B------:R-:W-:-:S02]  /*0380*/  LOP3.LUT P0, RZ, R5, R24, RZ, 0xfc, !PT ;  /* 0x0000001805ff7212 */ /* 0x000fc4000780fcff */
[----:B------:R-:W-:Y:S01]  /*0390*/  P2R R0, PR, RZ, 0x2 ;  /* 0x00000002ff007803 */ /* 0x000fe20000000000 */
[----:B------:R-:W-:Y:S01]  /*03a0*/  BSSY B0, `(.L_x_3) ;  /* 0x00001b3000007945 */ /* 0x000fe20003800000 */
[----:B0-----:R-:W-:-:S04]  /*03b0*/  ISETP.NE.AND P0, PT, R14, R4, P0 ;  /* 0x000000040e00720c */ /* 0x001fc80000705270 */
[----:B------:R-:W-:Y:S02]  /*03c0*/  SEL R19, RZ, 0x1, !P0 ;  /* 0x00000001ff137807 */ /* 0x000fe40004000000 */
[----:B--2---:R-:W-:Y:S02]  /*03d0*/  ISETP.NE.AND P5, PT, R4, R6, PT ;  /* 0x000000060400720c */ /* 0x004fe40003fa5270 */
[----:B---3--:R-:W-:Y:S02]  /*03e0*/  ISETP.NE.AND P4, PT, R6, R8, PT ;  /* 0x000000080600720c */ /* 0x008fe40003f85270 */
[----:B----4-:R-:W-:Y:S02]  /*03f0*/  ISETP.NE.AND P2, PT, R8, R10, PT ;  /* 0x0000000a0800720c */ /* 0x010fe40003f45270 */
[----:B------:R-:W-:Y:S02]  /*0400*/  ISETP.NE.AND P3, PT, R10, R12, PT ;  /* 0x0000000c0a00720c */ /* 0x000fe40003f65270 */
[----:B------:R-:W-:-:S02]  /*0410*/  ISETP.NE.AND P1, PT, R12, R25, PT ;  /* 0x000000190c00720c */ /* 0x000fc40003f25270 */
[----:B------:R-:W-:Y:S02]  /*0420*/  SEL R17, RZ, 0x1, !P5 ;  /* 0x00000001ff117807 */ /* 0x000fe40006800000 */
[----:B------:R-:W-:Y:S02]  /*0430*/  SEL R18, RZ, 0x1, !P4 ;  /* 0x00000001ff127807 */ /* 0x000fe40006000000 */
[----:B------:R-:W-:Y:S02]  /*0440*/  SEL R0, RZ, 0x1, !P2 ;  /* 0x00000001ff007807 */ /* 0x000fe40005000000 */
[----:B------:R-:W-:Y:S02]  /*0450*/  SEL R3, RZ, 0x1, !P3 ;  /* 0x00000001ff037807 */ /* 0x000fe40005800000 */
[----:B------:R-:W-:Y:S01]  /*0460*/  SEL R15, RZ, 0x1, !P1 ;  /* 0x00000001ff0f7807 */ /* 0x000fe20004800000 */
[----:B------:R-:W-:Y:S06]  /*0470*/  @P6 BRA `(.L_x_4) ;  /* 0x0000000400d86947 */ /* 0x000fec0003800000 */
[----:B------:R-:W-:Y:S01]  /*0480*/  VIMNMX R16, PT, PT, R2, R7, PT ;  /* 0x0000000702107248 */ /* 0x000fe20003fe0100 */
[----:B------:R-:W0:Y:S01]  /*0490*/  S2R R30, SR_LANEID ;  /* 0x00000000001e7919 */ /* 0x000e220000000000 */
[----:B------:R-:W-:Y:S02]  /*04a0*/  IADD3 R17, PT, PT, R18, R19, R17 ;  /* 0x0000001312117210 */ /* 0x000fe40007ffe011 */
[----:B------:R-:W-:Y:S02]  /*04b0*/  SEL R16, R7, R16, P5 ;  /* 0x0000001007107207 */ /* 0x000fe40002800000 */
[----:B------:R-:W-:Y:S02]  /*04c0*/  IADD3 R18, PT, PT, R3, R17, R0 ;  /* 0x0000001103127210 */ /* 0x000fe40007ffe000 */
[----:B------:R-:W-:Y:S02]  /*04d0*/  VIMNMX R16, PT, PT, R9, R16, PT ;  /* 0x0000001009107248 */ /* 0x000fe40003fe0100 */
[----:B------:R-:W-:Y:S01]  /*04e0*/  P2R R27, PR, RZ, 0x20 ;  /* 0x00000020ff1b7803 */ /* 0x000fe20000000000 */
[----:B------:R-:W-:Y:S01]  /*04f0*/  IMAD.IADD R18, R15, 0x1, R18 ;  /* 0x000000010f127824 */ /* 0x000fe200078e0212 */
[----:B------:R-:W-:-:S04]  /*0500*/  SEL R16, R9, R16, P4 ;  /* 0x0000001009107207 */ /* 0x000fc80002000000 */
[C---:B------:R-:W-:Y:S02]  /*0510*/  VIMNMX R16, PT, PT, R11.reuse, R16, PT ;  /* 0x000000100b107248 */ /* 0x040fe40003fe0100 */
[----:B------:R-:W-:Y:S02]  /*0520*/  ISETP.NE.AND P6, PT, R18, RZ, PT ;  /* 0x000000ff1200720c */ /* 0x000fe40003fc5270 */
[----:B------:R-:W-:-:S04]  /*0530*/  SEL R16, R11, R16, P2 ;  /* 0x000000100b107207 */ /* 0x000fc80001000000 */
[----:B------:R-:W-:-:S04]  /*0540*/  VIMNMX R16, PT, PT, R13, R16, PT ;  /* 0x000000100d107248 */ /* 0x000fc80003fe0100 */
[----:B------:R-:W-:-:S04]  /*0550*/  SEL R5, R13, R16, P3 ;  /* 0x000000100d057207 */ /* 0x000fc80001800000 */
[----:B------:R-:W-:Y:S02]  /*0560*/  VIMNMX R5, PT, PT, R32, R5, PT ;  /* 0x0000000520057248 */ /* 0x000fe40003fe0100 */
[----:B0-----:R-:W-:Y:S02]  /*0570*/  ISETP.GE.AND P5, PT, R30, 0x10, PT ;  /* 0x000000101e00780c */ /* 0x001fe40003fa6270 */
[----:B------:R-:W-:Y:S02]  /*0580*/  SEL R16, R32, R5, P1 ;  /* 0x0000000520107207 */ /* 0x000fe40000800000 */
[----:B------:R-:W-:Y:S02]  /*0590*/  ISETP.GE.AND P1, PT, R30, 0x1, PT ;  /* 0x000000011e00780c */ /* 0x000fe40003f26270 */
[----:B------:R-:W-:Y:S01]  /*05a0*/  SHF.R.U32.HI R32, RZ, 0x5, R24 ;  /* 0x00000005ff207819 */ /* 0x000fe20000011618 */
[----:B------:R-:W0:Y:S02]  /*05b0*/  SHFL.UP PT, R5, R16, 0x1, RZ ;  /* 0x0420000010057989 */ /* 0x000e2400000e00ff */
[----:B0-----:R-:W-:-:S08]  /*05c0*/  VIMNMX R5, PT, PT, R16, R5, PT ;  /* 0x0000000510057248 */ /* 0x001fd00003fe0100 */
[----:B------:R-:W-:Y:S02]  /*05d0*/  @P1 SEL R16, R5, R16, !P6 ;  /* 0x0000001005101207 */ /* 0x000fe40007000000 */
[----:B------:R-:W0:Y:S04]  /*05e0*/  SHFL.UP PT, R5, R18, 0x1, RZ ;  /* 0x0420000012057989 */ /* 0x000e2800000e00ff */
[----:B------:R-:W1:Y:S01]  /*05f0*/  SHFL.UP PT, R15, R16, 0x2, RZ ;  /* 0x04400000100f7989 */ /* 0x000e6200000e00ff */
[----:B0-----:R-:W-:Y:S02]  /*0600*/  SEL R5, R5, RZ, P1 ;  /* 0x000000ff05057207 */ /* 0x001fe40000800000 */
[----:B------:R-:W-:Y:S02]  /*0610*/  ISETP.GE.AND P1, PT, R30, 0x2, PT ;  /* 0x000000021e00780c */ /* 0x000fe40003f26270 */
[----:B-1----:R-:W-:Y:S01]  /*0620*/  VIMNMX R15, PT, PT, R16, R15, PT ;  /* 0x0000000f100f7248 */ /* 0x002fe20003fe0100 */
[----:B------:R-:W-:-:S05]  /*0630*/  IMAD.IADD R5, R18, 0x1, R5 ;  /* 0x0000000112057824 */ /* 0x000fca00078e0205 */
[----:B------:R-:W-:-:S05]  /*0640*/  ISETP.NE.AND P6, PT, R5, RZ, PT ;  /* 0x000000ff0500720c */ /* 0x000fca0003fc5270 */
[----:B------:R-:W-:Y:S02]  /*0650*/  @P1 SEL R16, R15, R16, !P6 ;  /* 0x000000100f101207 */ /* 0x000fe40007000000 */
[----:B------:R-:W0:Y:S04]  /*0660*/  SHFL.UP PT, R15, R5, 0x2, RZ ;  /* 0x04400000050f7989 */ /* 0x000e2800000e00ff */
[----:B------:R-:W1:Y:S01]  /*0670*/  SHFL.UP PT, R17, R16, 0x4, RZ ;  /* 0x0480000010117989 */ /* 0x000e6200000e00ff */
[----:B0-----:R-:W-:Y:S02]  /*0680*/  SEL R20, R15, RZ, P1 ;  /* 0x000000ff0f147207 */ /* 0x001fe40000800000 */
[----:B------:R-:W-:Y:S02]  /*0690*/  ISETP.GE.AND P1, PT, R30, 0x4, PT ;  /* 0x000000041e00780c */ /* 0x000fe40003f26270 */
[----:B-1----:R-:W-:Y:S01]  /*06a0*/  VIMNMX R17, PT, PT, R16, R17, PT ;  /* 0x0000001110117248 */ /* 0x002fe20003fe0100 */
[----:B------:R-:W-:-:S05]  /*06b0*/  IMAD.IADD R20, R5, 0x1, R20 ;  /* 0x0000000105147824 */ /* 0x000fca00078e0214 */
[----:B------:R-:W0:Y:S01]  /*06c0*/  SHFL.UP PT, R15, R20, 0x4, RZ ;  /* 0x04800000140f7989 */ /* 0x000e2200000e00ff */
[----:B------:R-:W-:-:S04]  /*06d0*/  ISETP.NE.AND P6, PT, R20, RZ, PT ;  /* 0x000000ff1400720c */ /* 0x000fc80003fc5270 */
[----:B------:R-:W-:-:S05]  /*06e0*/  @P1 SEL R16, R17, R16, !P6 ;  /* 0x0000001011101207 */ /* 0x000fca0007000000 */
[----:B------:R-:W1:Y:S01]  /*06f0*/  SHFL.UP PT, R17, R16, 0x8, RZ ;  /* 0x0500000010117989 */ /* 0x000e6200000e00ff */
[----:B0-----:R-:W-:Y:S02]  /*0700*/  SEL R15, R15, RZ, P1 ;  /* 0x000000ff0f0f7207 */ /* 0x001fe40000800000 */
[----:B------:R-:W-:-:S03]  /*0710*/  ISETP.GE.AND P1, PT, R30, 0x8, PT ;  /* 0x000000081e00780c */ /* 0x000fc60003f26270 */
[----:B------:R-:W-:-:S05]  /*0720*/  IMAD.IADD R15, R20, 0x1, R15 ;  /* 0x00000001140f7824 */ /* 0x000fca00078e020f */
[----:B------:R-:W0:Y:S01]  /*0730*/  SHFL.UP PT, R5, R15, 0x8, RZ ;  /* 0x050000000f057989 */ /* 0x000e2200000e00ff */
[----:B-1----:R-:W-:Y:S02]  /*0740*/  VIMNMX R17, PT, PT, R16, R17, PT ;  /* 0x0000001110117248 */ /* 0x002fe40003fe0100 */
[----:B------:R-:W-:-:S04]  /*0750*/  ISETP.NE.AND P6, PT, R15, RZ, PT ;  /* 0x000000ff0f00720c */ /* 0x000fc80003fc5270 */
[----:B------:R-:W-:Y:S02]  /*0760*/  @P1 SEL R16, R17, R16, !P6 ;  /* 0x0000001011101207 */ /* 0x000fe40007000000 */
[----:B0-----:R-:W-:Y:S02]  /*0770*/  SEL R18, R5, RZ, P1 ;  /* 0x000000ff05127207 */ /* 0x001fe40000800000 */
[----:B------:R-:W-:-:S03]  /*0780*/  ISETP.GE.U32.AND P1, PT, R24, 0x20, PT ;  /* 0x000000201800780c */ /* 0x000fc60003f26070 */
[----:B------:R-:W-:-:S05]  /*0790*/  IMAD.IADD R18, R15, 0x1, R18 ;  /* 0x000000010f127824 */ /* 0x000fca00078e0212 */
[----:B------:R-:W0:Y:S02]  /*07a0*/  SHFL.UP PT, R5, R18, 0x10, RZ ;  /* 0x0600000012057989 */ /* 0x000e2400000e00ff */
[----:B0-----:R-:W-:Y:S02]  /*07b0*/  SEL R5, R5, RZ, P5 ;  /* 0x000000ff05057207 */ /* 0x001fe40002800000 */
[----:B------:R-:W-:-:S03]  /*07c0*/  PLOP3.LUT P5, PT, PT, PT, PT, 0x80, 0x8 ;  /* 0x000000000008781c */ /* 0x000fc60003faf070 */
[----:B------:R-:W-:Y:S02]  /*07d0*/  IMAD.IADD R28, R18, 0x1, R5 ;  /* 0x00000001121c7824 */ /* 0x000fe400078e0205 */
[----:B------:R-:W0:Y:S04]  /*07e0*/  SHFL.UP PT, R5, R16, 0x10, RZ ;  /* 0x0600000010057989 */ /* 0x000e2800000e00ff */
[----:B------:R-:W1:Y:S01]  /*07f0*/  SHFL.UP PT, R26, R28, 0x1, RZ ;  /* 0x042000001c1a7989 */ /* 0x000e6200000e00ff */
[----:B0-----:R-:W-:Y:S02]  /*0800*/  VIMNMX R5, PT, PT, R16, R5, PT ;  /* 0x0000000510057248 */ /* 0x001fe40003fe0100 */
[----:B-1----:R-:W-:-:S04]  /*0810*/  @P1 ISETP.NE.AND P6, PT, R26, RZ, PT ;  /* 0x000000ff1a00120c */ /* 0x002fc80003fc5270 */
[----:B------:R-:W-:Y:S02]  /*0820*/  @P1 PLOP3.LUT P5, PT, P6, PT, PT, 0x80, 0x8 ;  /* 0x000000000008181c */ /* 0x000fe400037af070 */
[----:B------:R-:W-:-:S04]  /*0830*/  ISETP.NE.AND P6, PT, R18, RZ, PT ;  /* 0x000000ff1200720c */ /* 0x000fc80003fc5270 */
[----:B------:R-:W-:Y:S02]  /*0840*/  SEL R29, R5, R16, !P6 ;  /* 0x00000010051d7207 */ /* 0x000fe40007000000 */
[----:B------:R-:W-:-:S13]  /*0850*/  ISETP.NE.AND P6, PT, R30, 0x1f, PT ;  /* 0x0000001f1e00780c */ /* 0x000fda0003fc5270 */
[----:B------:R-:W-:-:S05]  /*0860*/  @!P6 LEA R5, R32, UR4, 0x3 ;  /* 0x000000042005ec11 */ /* 0x000fca000f8e18ff */
[----:B------:R-:W-:Y:S01]  /*0870*/  @!P6 STS.64 [R5], R28 ;  /* 0x0000001c0500e388 */ /* 0x000fe20000000a00 */
[----:B------:R-:W-:Y:S01]  /*0880*/  BAR.SYNC.DEFER_BLOCKING 0x0 ;  /* 0x0000000000007b1d */ /* 0x000fe20000010000 */
[----:B------:R-:W-:-:S04]  /*0890*/  ISETP.GE.AND P6, PT, R30, 0x10, PT ;  /* 0x000000101e00780c */ /* 0x000fc80003fc6270 */
[----:B------:R-:W-:-:S05]  /*08a0*/  SEL R31, R16, R29, !P6 ;  /* 0x0000001d101f7207 */ /* 0x000fca0007000000 */
[----:B------:R-:W-:Y:S04]  /*08b0*/  SHFL.UP PT, R15, R31, 0x1, RZ ;  /* 0x042000001f0f7989 */ /* 0x000fe800000e00ff */
[----:B------:R-:W0:Y:S04]  /*08c0*/  LDS.128 R20, [UR4] ;  /* 0x00000004ff147984 */ /* 0x000e280008000c00 */
[----:B------:R-:W1:Y:S01]  /*08d0*/  LDS.128 R16, [UR4+0x10] ;  /* 0x00001004ff107984 */ /* 0x000e620008000c00 */
[----:B0-----:R-:W-:-:S13]  /*08e0*/  ISETP.NE.AND P6, PT, R22, RZ, PT ;  /* 0x000000ff1600720c */ /* 0x001fda0003fc5270 */
[----:B------:R-:W-:Y:S02]  /*08f0*/  @!P6 VIMNMX R23, PT, PT, R21, R23, PT ;  /* 0x000000171517e248 */ /* 0x000fe40003fe0100 */
[----:B-1----:R-:W-:-:S13]  /*0900*/  ISETP.NE.AND P6, PT, R16, RZ, PT ;  /* 0x000000ff1000720c */ /* 0x002fda0003fc5270 */
[----:B------:R-:W-:Y:S02]  /*0910*/  @!P6 VIMNMX R17, PT, PT, R23, R17, PT ;  /* 0x000000111711e248 */ /* 0x000fe40003fe0100 */
[----:B------:R-:W-:-:S04]  /*0920*/  ISETP.NE.AND P6, PT, R32, 0x2, PT ;  /* 0x000000022000780c */ /* 0x000fc80003fc5270 */
[----:B------:R-:W-:Y:S01]  /*0930*/  SEL R28, R23, R21, !P6 ;  /* 0x00000015171c7207 */ /* 0x000fe20007000000 */
[----:B------:R-:W-:Y:S01]  /*0940*/  IMAD.IADD R21, R20, 0x1, R22 ;  /* 0x0000000114157824 */ /* 0x000fe200078e0216 */
[----:B------:R-:W-:-:S04]  /*0950*/  ISETP.NE.AND P6, PT, R32, 0x3, PT ;  /* 0x000000032000780c */ /* 0x000fc80003fc5270 */
[----:B------:R-:W-:Y:S02]  /*0960*/  SEL R28, R17, R28, !P6 ;  /* 0x0000001c111c7207 */ /* 0x000fe40007000000 */
[----:B------:R-:W-:Y:S02]  /*0970*/  @P1 ISETP.NE.AND P6, PT, R30, RZ, PT ;  /* 0x000000ff1e00120c */ /* 0x000fe40003fc5270 */
[----:B------:R-:W-:Y:S02]  /*0980*/  @!P5 VIMNMX R15, PT, PT, R15, R28, PT ;  /* 0x0000001c0f0fd248 */ /* 0x000fe40003fe0100 */
[----:B------:R-:W-:Y:S02]  /*0990*/  ISETP.NE.AND P5, PT, R24, RZ, PT ;  /* 0x000000ff1800720c */ /* 0x000fe40003fa5270 */
[----:B------:R-:W-:-:S04]  /*09a0*/  @P1 SEL R15, R28, R15, !P6 ;  /* 0x0000000f1c0f1207 */ /* 0x000fc80007000000 */
[----:B------:R-:W-:-:S04]  /*09b0*/  VIMNMX R5, PT, PT, R2, R15, PT ;  /* 0x0000000f02057248 */ /* 0x000fc80003fe0100 */
[----:B------:R-:W-:-:S04]  /*09c0*/  SEL R5, R2, R5, P0 ;  /* 0x0000000502057207 */ /* 0x000fc80000000000 */
[----:B------:R-:W-:Y:S02]  /*09d0*/  SEL R28, R2, R5, !P5 ;  /* 0x00000005021c7207 */ /* 0x000fe40006800000 */
[----:B------:R-:W-:Y:S02]  /*09e0*/  ISETP.NE.AND P5, PT, R27, RZ, PT ;  /* 0x000000ff1b00720c */ /* 0x000fe40003fa5270 */
[----:B------:R-:W-:-:S04]  /*09f0*/  VIMNMX R28, PT, PT, R7, R28, PT ;  /* 0x0000001c071c7248 */ /* 0x000fc80003fe0100 */
[----:B------:R-:W-:Y:S02]  /*0a00*/  SEL R7, R7, R28, P5 ;  /* 0x0000001c07077207 */ /* 0x000fe40002800000 */
[----:B------:R-:W-:Y:S02]  /*0a10*/  ISETP.NE.AND P5, PT, R32, 0x2, PT ;  /* 0x000000022000780c */ /* 0x000fe40003fa5270 */
[----:B------:R-:W-:Y:S02]  /*0a20*/  VIMNMX R22, PT, PT, R9, R7, PT ;  /* 0x0000000709167248 */ /* 0x000fe40003fe0100 */
[C---:B------:R-:W-:Y:S01]  /*0a30*/  SEL R20, R21.reuse, R20, !P5 ;  /* 0x0000001415147207 */ /* 0x040fe20006800000 */
[----:B------:R-:W-:Y:S01]  /*0a40*/  IMAD.IADD R21, R21, 0x1, R16 ;  /* 0x0000000115157824 */ /* 0x000fe200078e0210 */
[----:B------:R-:W-:Y:S02]  /*0a50*/  SEL R9, R9, R22, P4 ;  /* 0x0000001609097207 */ /* 0x000fe40002000000 */
[----:B------:R-:W-:-:S02]  /*0a60*/  ISETP.NE.AND P4, PT, R18, RZ, PT ;  /* 0x000000ff1200720c */ /* 0x000fc40003f85270 */
[C---:B------:R-:W-:Y:S02]  /*0a70*/  VIMNMX R22, PT, PT, R11.reuse, R9, PT ;  /* 0x000000090b167248 */ /* 0x040fe40003fe0100 */
[----:B------:R-:W-:Y:S02]  /*0a80*/  ISETP.NE.AND P5, PT, R32, 0x3, PT ;  /* 0x000000032000780c */ /* 0x000fe40003fa5270 */
[----:B------:R-:W-:Y:S02]  /*0a90*/  SEL R11, R11, R22, P2 ;  /* 0x000000160b0b7207 */ /* 0x000fe40001000000 */
[----:B------:R-:W-:Y:S02]  /*0aa0*/  ISETP.NE.AND P2, PT, R24, RZ, PT ;  /* 0x000000ff1800720c */ /* 0x000fe40003f45270 */
[----:B------:R-:W-:Y:S02]  /*0ab0*/  @P1 SEL R16, R26, RZ, P6 ;  /* 0x000000ff1a101207 */ /* 0x000fe40003000000 */
[----:B------:R-:W-:Y:S01]  /*0ac0*/  SEL R23, R21, R20, !P5 ;  /* 0x0000001415177207 */ /* 0x000fe20006800000 */
[----:B------:R-:W-:Y:S01]  /*0ad0*/  IMAD.IADD R20, R18, 0x1, R21 ;  /* 0x0000000112147824 */ /* 0x000fe200078e0215 */
[----:B------:R-:W-:Y:S01]  /*0ae0*/  VIMNMX R22, PT, PT, R13, R11, PT ;  /* 0x0000000b0d167248 */ /* 0x000fe20003fe0100 */
[----:B------:R-:W-:Y:S01]  /*0af0*/  IMAD.MOV.U32 R18, RZ, RZ, RZ ;  /* 0x000000ffff127224 */ /* 0x000fe200078e00ff */
[----:B------:R-:W-:Y:S01]  /*0b00*/  @!P4 VIMNMX R19, PT, PT, R19, R17, PT ;  /* 0x000000111313c248 */ /* 0x000fe20003fe0100 */
[----:B------:R-:W-:Y:S01]  /*0b10*/  @P1 IMAD.IADD R26, R23, 0x1, R16 ;  /* 0x00000001171a1824 */ /* 0x000fe200078e0210 */
[----:B------:R-:W-:-:S03]  /*0b20*/  SEL R13, R13, R22, P3 ;  /* 0x000000160d0d7207 */ /* 0x000fc60001800000 */
[----:B------:R-:W-:Y:S01]  /*0b30*/  IMAD.MOV.U32 R16, RZ, RZ, R26 ;  /* 0x000000ffff107224 */ /* 0x000fe200078e001a */
[----:B------:R-:W-:Y:S06]  /*0b40*/  @P2 BRA `(.L_x_5) ;  /* 0x0000001000e02947 */ /* 0x000fec0003800000 */
[----:B------:R-:W0:Y:S01]  /*0b50*/  LDC.64 R28, c[0x0][0x3a8] ;  /* 0x0000ea00ff1c7b82 */ /* 0x000e220000000a00 */
[----:B------:R-:W-:Y:S02]  /*0b60*/  IMAD.MOV.U32 R22, RZ, RZ, 0x65 ;  /* 0x00000065ff167424 */ /* 0x000fe400078e00ff */
[----:B------:R-:W-:Y:S02]  /*0b70*/  IMAD.MOV.U32 R23, RZ, RZ, 0x0 ;  /* 0x00000000ff177424 */ /* 0x000fe400078e00ff */
[----:B------:R-:W-:Y:S02]  /*0b80*/  IMAD.MOV.U32 R21, RZ, RZ, R19 ;  /* 0x000000ffff157224 */ /* 0x000fe400078e0013 */
[----:B------:R-:W-:Y:S02]  /*0b90*/  IMAD.MOV.U32 R26, RZ, RZ, RZ ;  /* 0x000000ffff1a7224 */ /* 0x000fe400078e00ff */
[----:B------:R-:W-:Y:S02]  /*0ba0*/  IMAD.MOV.U32 R18, RZ, RZ, RZ ;  /* 0x000000ffff127224 */ /* 0x000fe400078e00ff */
[----:B------:R-:W-:Y:S01]  /*0bb0*/  IMAD.MOV.U32 R5, RZ, RZ, R2 ;  /* 0x000000ffff057224 */ /* 0x000fe200078e0002 */
[----:B0-----:R2:W-:Y:S01]  /*0bc0*/  ST.E.128.STRONG.GPU desc[UR8][R28.64+0x200], R20 ;  /* 0x000200141c007985 */ /* 0x0015e2000c10fd08 */
[----:B------:R-:W-:Y:S05]  /*0bd0*/  BRA `(.L_x_5) ;  /* 0x0000001000bc7947 */ /* 0x000fea0003800000 */
.L_x_4:
[----:B------:R-:W-:Y:S01]  /*0be0*/  VIMNMX R16, PT, PT, R2, R7, PT ;  /* 0x0000000702107248 */ /* 0x000fe20003fe0100 */
[----:B------:R-:W0:Y:S01]  /*0bf0*/  S2R R30, SR_LANEID ;  /* 0x00000000001e7919 */ /* 0x000e220000000000 */
[----:B------:R-:W-:Y:S02]  /*0c00*/  IADD3 R17, PT, PT, R18, R19, R17 ;  /* 0x0000001312117210 */ /* 0x000fe40007ffe011 */
[----:B------:R-:W-:Y:S02]  /*0c10*/  SEL R16, R7, R16, P5 ;  /* 0x0000001007107207 */ /* 0x000fe40002800000 */
[----:B------:R-:W-:Y:S02]  /*0c20*/  SHF.R.U32.HI R31, RZ, 0x5, R24 ;  /* 0x00000005ff1f7819 */ /* 0x000fe40000011618 */
[----:B------:R-:W-:-:S04]  /*0c30*/  VIMNMX R16, PT, PT, R9, R16, PT ;  /* 0x0000001009107248 */ /* 0x000fc80003fe0100 */
[----:B------:R-:W-:-:S04]  /*0c40*/  SEL R16, R9, R16, P4 ;  /* 0x0000001009107207 */ /* 0x000fc80002000000 */
[----:B------:R-:W-:-:S04]  /*0c50*/  VIMNMX R16, PT, PT, R11, R16, PT ;  /* 0x000000100b107248 */ /* 0x000fc80003fe0100 */
[----:B------:R-:W-:-:S04]  /*0c60*/  SEL R16, R11, R16, P2 ;  /* 0x000000100b107207 */ /* 0x000fc80001000000 */
[----:B------:R-:W-:Y:S02]  /*0c70*/  VIMNMX R18, PT, PT, R13, R16, PT ;  /* 0x000000100d127248 */ /* 0x000fe40003fe0100 */
[----:B------:R-:W-:Y:S02]  /*0c80*/  IADD3 R16, PT, PT, R3, R17, R0 ;  /* 0x0000001103107210 */ /* 0x000fe40007ffe000 */
[----:B------:R-:W-:-:S03]  /*0c90*/  SEL R17, R13, R18, P3 ;  /* 0x000000120d117207 */ /* 0x000fc60001800000 */
[----:B------:R-:W-:Y:S01]  /*0ca0*/  IMAD.IADD R18, R15, 0x1, R16 ;  /* 0x000000010f127824 */ /* 0x000fe200078e0210 */
[----:B------:R-:W-:Y:S02]  /*0cb0*/  @!P1 VIMNMX R32, PT, PT, R32, R17, PT ;  /* 0x0000001120209248 */ /* 0x000fe40003fe0100 */
[----:B0-----:R-:W-:Y:S02]  /*0cc0*/  ISETP.GE.AND P2, PT, R30, 0x1, PT ;  /* 0x000000011e00780c */ /* 0x001fe40003f46270 */
[----:B------:R-:W0:Y:S01]  /*0cd0*/  SHFL.UP PT, R15, R18, 0x1, RZ ;  /* 0x04200000120f7989 */ /* 0x000e2200000e00ff */
[----:B------:R-:W-:Y:S02]  /*0ce0*/  ISETP.NE.AND P1, PT, R18, RZ, PT ;  /* 0x000000ff1200720c */ /* 0x000fe40003f25270 */
[----:B------:R-:W-:Y:S01]  /*0cf0*/  ISETP.GE.AND P3, PT, R30, 0x10, PT ;  /* 0x000000101e00780c */ /* 0x000fe20003f66270 */
[----:B------:R-:W1:Y:S01]  /*0d00*/  SHFL.UP PT, R17, R32, 0x1, RZ ;  /* 0x0420000020117989 */ /* 0x000e6200000e00ff */
[----:B0-----:R-:W-:-:S02]  /*0d10*/  SEL R15, R15, RZ, P2 ;  /* 0x000000ff0f0f7207 */ /* 0x001fc40001000000 */
[----:B-1----:R-:W-:-:S03]  /*0d20*/  VIMNMX R17, PT, PT, R32, R17, PT ;  /* 0x0000001120117248 */ /* 0x002fc60003fe0100 */
[----:B------:R-:W-:Y:S01]  /*0d30*/  IMAD.IADD R15, R18, 0x1, R15 ;  /* 0x00000001120f7824 */ /* 0x000fe200078e020f */
[----:B------:R-:W-:-:S04]  /*0d40*/  @P2 SEL R32, R17, R32, !P1 ;  /* 0x0000002011202207 */ /* 0x000fc80004800000 */
[----:B------:R-:W0:Y:S01]  /*0d50*/  SHFL.UP PT, R16, R15, 0x2, RZ ;  /* 0x044000000f107989 */ /* 0x000e2200000e00ff */
[----:B------:R-:W-:Y:S02]  /*0d60*/  ISETP.GE.AND P2, PT, R30, 0x2, PT ;  /* 0x000000021e00780c */ /* 0x000fe40003f46270 */
[----:B------:R-:W-:Y:S01]  /*0d70*/  ISETP.NE.AND P1, PT, R15, RZ, PT ;  /* 0x000000ff0f00720c */ /* 0x000fe20003f25270 */
[----:B------:R-:W1:Y:S01]  /*0d80*/  SHFL.UP PT, R17, R32, 0x2, RZ ;  /* 0x0440000020117989 */ /* 0x000e6200000e00ff */
[----:B0-----:R-:W-:Y:S02]  /*0d90*/  SEL R16, R16, RZ, P2 ;  /* 0x000000ff10107207 */ /* 0x001fe40001000000 */
[----:B-1----:R-:W-:-:S03]  /*0da0*/  VIMNMX R17, PT, PT, R32, R17, PT ;  /* 0x0000001120117248 */ /* 0x002fc60003fe0100 */
[----:B------:R-:W-:-:S04]  /*0db0*/  IMAD.IADD R16, R15, 0x1, R16 ;  /* 0x000000010f107824 */ /* 0x000fc800078e0210 */
[----:B------:R-:W-:Y:S02]  /*0dc0*/  @P2 SEL R32, R17, R32, !P1 ;  /* 0x0000002011202207 */ /* 0x000fe40004800000 */
[----:B------:R-:W0:Y:S01]  /*0dd0*/  SHFL.UP PT, R17, R16, 0x4, RZ ;  /* 0x0480000010117989 */ /* 0x000e2200000e00ff */
[----:B------:R-:W-:Y:S02]  /*0de0*/  ISETP.GE.AND P2, PT, R30, 0x4, PT ;  /* 0x000000041e00780c */ /* 0x000fe40003f46270 */
[----:B------:R-:W-:Y:S01]  /*0df0*/  ISETP.NE.AND P1, PT, R16, RZ, PT ;  /* 0x000000ff1000720c */ /* 0x000fe20003f25270 */
[----:B------:R-:W1:Y:S01]  /*0e00*/  SHFL.UP PT, R19, R32, 0x4, RZ ;  /* 0x0480000020137989 */ /* 0x000e6200000e00ff */
[----:B0-----:R-:W-:Y:S02]  /*0e10*/  SEL R17, R17, RZ, P2 ;  /* 0x000000ff11117207 */ /* 0x001fe40001000000 */
[----:B-1----:R-:W-:-:S03]  /*0e20*/  VIMNMX R19, PT, PT, R32, R19, PT ;  /* 0x0000001320137248 */ /* 0x002fc60003fe0100 */
[----:B------:R-:W-:-:S04]  /*0e30*/  IMAD.IADD R17, R16, 0x1, R17 ;  /* 0x0000000110117824 */ /* 0x000fc800078e0211 */
[----:B------:R-:W-:Y:S01]  /*0e40*/  @P2 SEL R32, R19, R32, !P1 ;  /* 0x0000002013202207 */ /* 0x000fe20004800000 */
        /* <DEDUP_REMOVED lines=9> */
[----:B------:R-:W-:Y:S02]  /*0ee0*/  ISETP.NE.AND P2, PT, R30, 0x1f, PT ;  /* 0x0000001f1e00780c */ /* 0x000fe40003f45270 */
[----:B------:R-:W-:Y:S01]  /*0ef0*/  ISETP.NE.AND P1, PT, R16, RZ, PT ;  /* 0x000000ff1000720c */ /* 0x000fe20003f25270 */
[----:B------:R-:W1:Y:S10]  /*0f00*/  SHFL.UP PT, R19, R32, 0x10, RZ ;  /* 0x0600000020137989 */ /* 0x000e7400000e00ff */
[----:B------:R-:W-:-:S02]  /*0f10*/  @!P2 LEA R27, R31, UR4, 0x3 ;  /* 0x000000041f1bac11 */ /* 0x000fc4000f8e18ff */
[----:B0-----:R-:W-:Y:S02]  /*0f20*/  SEL R15, R15, RZ, P3 ;  /* 0x000000ff0f0f7207 */ /* 0x001fe40001800000 */
[----:B-1----:R-:W-:-:S03]  /*0f30*/  VIMNMX R19, PT, PT, R32, R19, PT ;  /* 0x0000001320137248 */ /* 0x002fc60003fe0100 */
[----:B------:R-:W-:Y:S01]  /*0f40*/  IMAD.IADD R28, R16, 0x1, R15 ;  /* 0x00000001101c7824 */ /* 0x000fe200078e020f */
[----:B------:R-:W-:-:S04]  /*0f50*/  SEL R29, R19, R32, !P1 ;  /* 0x00000020131d7207 */ /* 0x000fc80004800000 */
[----:B------:R-:W0:Y:S01]  /*0f60*/  SHFL.UP PT, R26, R28, 0x1, RZ ;  /* 0x042000001c1a7989 */ /* 0x000e2200000e00ff */
[----:B------:R-:W-:Y:S02]  /*0f70*/  PLOP3.LUT P1, PT, PT, PT, PT, 0x80, 0x8 ;  /* 0x000000000008781c */ /* 0x000fe40003f2f070 */
[----:B------:R-:W-:Y:S01]  /*0f80*/  SEL R15, R32, R29, !P3 ;  /* 0x0000001d200f7207 */ /* 0x000fe20005800000 */
[----:B------:R-:W-:Y:S01]  /*0f90*/  @!P2 STS.64 [R27], R28 ;  /* 0x0000001c1b00a388 */ /* 0x000fe20000000a00 */
[----:B------:R-:W-:Y:S01]  /*0fa0*/  BAR.SYNC.DEFER_BLOCKING 0x0 ;  /* 0x0000000000007b1d */ /* 0x000fe20000010000 */
[----:B------:R-:W-:Y:S02]  /*0fb0*/  ISETP.GE.U32.AND P2, PT, R24, 0x20, PT ;  /* 0x000000201800780c */ /* 0x000fe40003f46070 */
[----:B------:R-:W-:-:S03]  /*0fc0*/  ISETP.NE.AND P3, PT, R31, 0x2, PT ;  /* 0x000000021f00780c */ /* 0x000fc60003f65270 */
[----:B------:R-:W-:Y:S08]  /*0fd0*/  SHFL.UP PT, R15, R15, 0x1, RZ ;  /* 0x042000000f0f7989 */ /* 0x000ff000000e00ff */
[----:B0-----:R-:W-:-:S04]  /*0fe0*/  @P2 ISETP.NE.AND P6, PT, R26, RZ, PT ;  /* 0x000000ff1a00220c */ /* 0x001fc80003fc5270 */
[----:B------:R-:W-:Y:S01]  /*0ff0*/  @P2 PLOP3.LUT P1, PT, P6, PT, PT, 0x80, 0x8 ;  /* 0x000000000008281c */ /* 0x000fe2000372f070 */
[----:B------:R-:W0:Y:S04]  /*1000*/  LDS.128 R20, [UR4] ;  /* 0x00000004ff147984 */ /* 0x000e280008000c00 */
[----:B------:R-:W1:Y:S01]  /*1010*/  LDS.128 R16, [UR4+0x10] ;  /* 0x00001004ff107984 */ /* 0x000e620008000c00 */
[----:B0-----:R-:W-:Y:S01]  /*1020*/  ISETP.NE.AND P5, PT, R22, RZ, PT ;  /* 0x000000ff1600720c */ /* 0x001fe20003fa5270 */
[----:B------:R-:W-:Y:S01]  /*1030*/  IMAD.IADD R27, R20, 0x1, R22 ;  /* 0x00000001141b7824 */ /* 0x000fe200078e0216 */
[----:B-1----:R-:W-:-:S04]  /*1040*/  ISETP.NE.AND P4, PT, R16, RZ, PT ;  /* 0x000000ff1000720c */ /* 0x002fc80003f85270 */
[C---:B------:R-:W-:Y:S01]  /*1050*/  SEL R20, R27.reuse, R20, !P3 ;  /* 0x000000141b147207 */ /* 0x040fe20005800000 */
[----:B------:R-:W-:-:S04]  /*1060*/  IMAD.IADD R27, R27, 0x1, R16 ;  /* 0x000000011b1b7824 */ /* 0x000fc800078e0210 */
[C---:B------:R-:W-:Y:S02]  /*1070*/  IMAD.IADD R28, R18.reuse, 0x1, R27 ;  /* 0x00000001121c7824 */ /* 0x040fe400078e021b */
[----:B------:R-:W-:Y:S02]  /*1080*/  @!P5 VIMNMX R23, PT, PT, R21, R23, PT ;  /* 0x000000171517d248 */ /* 0x000fe40003fe0100 */
[----:B------:R-:W-:Y:S02]  /*1090*/  ISETP.NE.AND P5, PT, R31, 0x3, PT ;  /* 0x000000031f00780c */ /* 0x000fe40003fa5270 */
[C---:B------:R-:W-:Y:S02]  /*10a0*/  @!P4 VIMNMX R17, PT, PT, R23.reuse, R17, PT ;  /* 0x000000111711c248 */ /* 0x040fe40003fe0100 */
[----:B------:R-:W-:Y:S02]  /*10b0*/  ISETP.NE.AND P4, PT, R18, RZ, PT ;  /* 0x000000ff1200720c */ /* 0x000fe40003f85270 */
[----:B------:R-:W-:-:S02]  /*10c0*/  SEL R22, R23, R21, !P3 ;  /* 0x0000001517167207 */ /* 0x000fc40005800000 */
[----:B------:R-:W-:Y:S02]  /*10d0*/  @P2 ISETP.NE.AND P3, PT, R30, RZ, PT ;  /* 0x000000ff1e00220c */ /* 0x000fe40003f65270 */
[----:B------:R-:W-:Y:S02]  /*10e0*/  SEL R22, R17, R22, !P5 ;  /* 0x0000001611167207 */ /* 0x000fe40006800000 */
[----:B------:R-:W-:Y:S02]  /*10f0*/  @P2 SEL R21, R26, RZ, P3 ;  /* 0x000000ff1a152207 */ /* 0x000fe40001800000 */
[----:B------:R-:W-:Y:S02]  /*1100*/  SEL R20, R27, R20, !P5 ;  /* 0x000000141b147207 */ /* 0x000fe40006800000 */
[----:B------:R-:W-:Y:S02]  /*1110*/  @!P1 VIMNMX R15, PT, PT, R15, R22, PT ;  /* 0x000000160f0f9248 */ /* 0x000fe40003fe0100 */
[----:B------:R-:W-:Y:S01]  /*1120*/  @!P4 VIMNMX R19, PT, PT, R19, R17, PT ;  /* 0x000000111313c248 */ /* 0x000fe20003fe0100 */
[----:B------:R-:W-:Y:S01]  /*1130*/  @P2 IMAD.IADD R26, R21, 0x1, R20 ;  /* 0x00000001151a2824 */ /* 0x000fe200078e0214 */
[----:B------:R-:W-:Y:S01]  /*1140*/  @P2 SEL R15, R22, R15, !P3 ;  /* 0x0000000f160f2207 */ /* 0x000fe20005800000 */
[----:B------:R-:W-:Y:S06]  /*1150*/  @P2 BRA `(.L_x_6) ;  /* 0x0000000800e42947 */ /* 0x000fec0003800000 */
[----:B------:R-:W0:Y:S01]  /*1160*/  LDC.64 R16, c[0x0][0x3a8] ;  /* 0x0000ea00ff107b82 */ /* 0x000e220000000a00 */
[----:B------:R-:W-:Y:S01]  /*1170*/  ISETP.NE.AND P1, PT, R24, RZ, PT ;  /* 0x000000ff1800720c */ /* 0x000fe20003f25270 */
[----:B------:R-:W1:Y:S01]  /*1180*/  LDCU UR5, c[0x0][0x370] ;  /* 0x00006e00ff0577ac */ /* 0x000e620008000800 */
[----:B------:R-:W-:-:S05]  /*1190*/  LOP3.LUT R18, RZ, R24, RZ, 0x33, !PT ;  /* 0x00000018ff127212 */ /* 0x000fca00078e33ff */
[----:B------:R-:W-:-:S06]  /*11a0*/  IMAD.IADD R31, R5, 0x1, R18 ;  /* 0x00000001051f7824 */ /* 0x000fcc00078e0212 */
[----:B------:R-:W-:Y:S01]  /*11b0*/  @!P1 IMAD.MOV.U32 R22, RZ, RZ, 0x64 ;  /* 0x00000064ff169424 */ /* 0x000fe200078e00ff */
[----:B------:R2:W-:Y:S01]  /*11c0*/  @!P1 STS [UR4+0x54], R28 ;  /* 0x0000541cff009988 */ /* 0x0005e20008000804 */
[----:B------:R-:W-:Y:S02]  /*11d0*/  @!P1 IMAD.MOV.U32 R23, RZ, RZ, 0x0 ;  /* 0x00000000ff179424 */ /* 0x000fe400078e00ff */
[----:B------:R-:W-:Y:S01]  /*11e0*/  @!P1 IMAD.MOV.U32 R20, RZ, RZ, R28 ;  /* 0x000000ffff149224 */ /* 0x000fe200078e001c */
[----:B------:R2:W-:Y:S01]  /*11f0*/  @!P1 STS [UR4+0x58], R19 ;  /* 0x00005813ff009988 */ /* 0x0005e20008000804 */
[----:B------:R-:W-:Y:S01]  /*1200*/  @!P1 IMAD.MOV.U32 R21, RZ, RZ, R19 ;  /* 0x000000ffff159224 */ /* 0x000fe200078e0013 */
[----:B-1----:R-:W-:Y:S01]  /*1210*/  UISETP.GT.U32.AND UP0, UPT, UR5, 0x1f3, UPT ;  /* 0x000001f30500788c */ /* 0x002fe2000bf04070 */
[----:B0-----:R-:W-:-:S05]  /*1220*/  IMAD.WIDE R38, R5, 0x10, R16 ;  /* 0x0000001005267825 */ /* 0x001fca00078e0210 */
[----:B------:R2:W-:Y:S03]  /*1230*/  @!P1 ST.E.128.STRONG.GPU desc[UR8][R38.64+0x200], R20 ;  /* 0x0002001426009985 */ /* 0x0005e6000c10fd08 */
[----:B------:R-:W-:Y:S05]  /*1240*/  BRA.U UP0, `(.L_x_7) ;  /* 0x0000000100087547 */ /* 0x000fea000b800000 */
[----:B------:R0:W-:Y:S06]  /*1250*/  MEMBAR.SC.CTA ;  /* 0x0000000000007992 */ /* 0x0001ec0000000000 */
[----:B0-----:R-:W-:Y:S05]  /*1260*/  BRA `(.L_x_8) ;  /* 0x0000000000087947 */ /* 0x001fea0003800000 */
.L_x_7:
[----:B------:R-:W-:Y:S05]  /*1270*/  NANOSLEEP 0x1c2 ;  /* 0x000001c20000795d */ /* 0x000fea0003800000 */
[----:B------:R-:W-:Y:S01]  /*1280*/  NOP ;  /* 0x0000000000007918 */ /* 0x000fe20000000000 */
.L_x_8:
[----:B------:R-:W-:-:S07]  /*1290*/  IMAD.WIDE R16, R31, 0x10, R16 ;  /* 0x000000101f107825 */ /* 0x000fce00078e0210 */
.L_x_10:
[----:B--2---:R-:W2:Y:S01]  /*12a0*/  LD.E.128.STRONG.GPU R20, desc[UR8][R16.64+0x200] ;  /* 0x0002000810147980 */ /* 0x004ea2000c10fd00 */
[----:B------:R-:W-:Y:S05]  /*12b0*/  YIELD ;  /* 0x0000000000007946 */ /* 0x000fea0003800000 */
[----:B------:R-:W-:Y:S01]  /*12c0*/  UMOV UR5, 0xffffffff ;  /* 0xffffffff00057882 */ /* 0x000fe20000000000 */
[----:B--2---:R-:W-:-:S04]  /*12d0*/  ISETP.NE.U32.AND P1, PT, R22, 0x63, PT ;  /* 0x000000631600780c */ /* 0x004fc80003f25070 */
[----:B------:R-:W-:Y:S01]  /*12e0*/  ISETP.NE.AND.EX P1, PT, R23, RZ, PT, P1 ;  /* 0x000000ff1700720c */ /* 0x000fe20003f25310 */
[----:B------:R-:W-:-:S12]  /*12f0*/  BRA.DIV UR5, `(.L_x_9) ;  /* 0x0000004205407947 */ /* 0x000fd8000b800000 */
[----:B------:R-:W-:-:S13]  /*1300*/  VOTE.ANY P1, !P1 ;  /* 0x0000000000ff7806 */ /* 0x000fda0004820100 */
.L_x_56:
[----:B------:R-:W-:Y:S05]  /*1310*/  @P1 BRA `(.L_x_10) ;  /* 0xfffffffc00e01947 */ /* 0x000fea000383ffff */
[----:B------:R-:W-:Y:S01]  /*1320*/  UMOV UR5, 0xffffffff ;  /* 0xffffffff00057882 */ /* 0x000fe20000000000 */
[----:B------:R-:W-:-:S04]  /*1330*/  ISETP.NE.U32.AND P3, PT, R22, 0x65, PT ;  /* 0x000000651600780c */ /* 0x000fc80003f65070 */
[----:B------:R-:W-:Y:S01]  /*1340*/  ISETP.NE.AND.EX P3, PT, R23, RZ, PT, P3 ;  /* 0x000000ff1700720c */ /* 0x000fe20003f65330 */
[----:B------:R-:W-:-:S12]  /*1350*/  BRA.DIV UR5, `(.L_x_11) ;  /* 0x00000042054c7947 */ /* 0x000fd8000b800000 */
[----:B------:R-:W0:Y:S01]  /*1360*/  S2R R29, SR_GEMASK ;  /* 0x00000000001d7919 */ /* 0x000e220000003c00 */
[----:B------:R-:W-:Y:S02]  /*1370*/  VOTE.ANY R5, PT, !P3 ;  /* 0x0000000000057806 */ /* 0x000fe400058e0100 */
[----:B------:R-:W-:Y:S02]  /*1380*/  ISETP.NE.AND P2, PT, R20, RZ, PT ;  /* 0x000000ff1400720c */ /* 0x000fe40003f45270 */
[----:B------:R-:W-:-:S04]  /*1390*/  ISETP.NE.U32.AND P4, PT, R22, 0x65, PT ;  /* 0x000000651600780c */ /* 0x000fc80003f85070 */
[----:B------:R-:W-:-:S13]  /*13a0*/  ISETP.NE.AND.EX P4, PT, R23, RZ, PT, P4 ;  /* 0x000000ff1700720c */ /* 0x000fda0003f85340 */
[----:B------:R-:W-:Y:S02]  /*13b0*/  VOTE.ALL P4, P4 ;  /* 0x0000000000ff7806 */ /* 0x000fe40002080000 */
[----:B0-----:R-:W-:-:S05]  /*13c0*/  LOP3.LUT R5, R5, 0x80000000, R29, 0xec, !PT ;  /* 0x8000000005057812 */ /* 0x001fca00078eec1d */
[----:B------:R-:W-:-:S05]  /*13d0*/  VIADD R16, R5, 0xffffffff ;  /* 0xffffffff05107836 */ /* 0x000fca0000000000 */
[----:B------:R-:W-:-:S04]  /*13e0*/  LOP3.LUT R16, R5, R16, RZ, 0xc, !PT ;  /* 0x0000001005107212 */ /* 0x000fc800078e0cff */
[----:B------:R0:W1:Y:S02]  /*13f0*/  POPC R33, R16 ;  /* 0x0000001000217309 */ /* 0x0000640000000000 */
[----:B0-----:R-:W0:Y:S01]  /*1400*/  LDC.64 R16, c[0x0][0x3a8] ;  /* 0x0000ea00ff107b82 */ /* 0x001e220000000a00 */
[----:B-1----:R-:W1:Y:S01]  /*1410*/  SHFL.DOWN PT, R35, R21, 0x1, R33 ;  /* 0x0820000015237989 */ /* 0x002e6200000e0021 */
[----:B------:R-:W-:-:S03]  /*1420*/  ISETP.GE.AND P1, PT, R30, R33, PT ;  /* 0x000000211e00720c */ /* 0x000fc60003f26270 */
[----:B------:R-:W2:Y:S01]  /*1430*/  SHFL.DOWN PT, R32, R20, 0x1, R33 ;  /* 0x0820000014207989 */ /* 0x000ea200000e0021 */
[----:B-1----:R-:W-:Y:S02]  /*1440*/  VIMNMX R35, PT, PT, R21, R35, PT ;  /* 0x0000002315237248 */ /* 0x002fe40003fe0100 */
[----:B--2---:R-:W-:Y:S01]  /*1450*/  SEL R5, R32, RZ, !P1 ;  /* 0x000000ff20057207 */ /* 0x004fe20004800000 */
[----:B------:R-:W-:Y:S01]  /*1460*/  VIADD R32, R30, 0x2 ;  /* 0x000000021e207836 */ /* 0x000fe20000000000 */
[----:B------:R-:W-:-:S03]  /*1470*/  SEL R35, R35, R21, !P2 ;  /* 0x0000001523237207 */ /* 0x000fc60005000000 */
[----:B------:R-:W-:Y:S01]  /*1480*/  IMAD.IADD R36, R20, 0x1, R5 ;  /* 0x0000000114247824 */ /* 0x000fe200078e0205 */
[----:B------:R-:W-:Y:S01]  /*1490*/  SEL R37, R35, R21, !P1 ;  /* 0x0000001523257207 */ /* 0x000fe20004800000 */
[----:B------:R-:W-:Y:S01]  /*14a0*/  VIADD R35, R30, 0x8 ;  /* 0x000000081e237836 */ /* 0x000fe20000000000 */
[----:B------:R-:W-:Y:S02]  /*14b0*/  ISETP.GT.AND P1, PT, R32, R33, PT ;  /* 0x000000212000720c */ /* 0x000fe40003f24270 */
[----:B------:R-:W1:Y:S01]  /*14c0*/  SHFL.DOWN PT, R34, R36, 0x2, R33 ;  /* 0x0840000024227989 */ /* 0x000e6200000e0021 */
[----:B------:R-:W-:-:S03]  /*14d0*/  ISETP.NE.AND P2, PT, R36, RZ, PT ;  /* 0x000000ff2400720c */ /* 0x000fc60003f45270 */
[----:B------:R-:W2:Y:S01]  /*14e0*/  SHFL.DOWN PT, R40, R37, 0x2, R33 ;  /* 0x0840000025287989 */ /* 0x000ea200000e0021 */
[----:B-1----:R-:W-:Y:S01]  /*14f0*/  SEL R5, R34, RZ, !P1 ;  /* 0x000000ff22057207 */ /* 0x002fe20004800000 */
[----:B------:R-:W-:Y:S01]  /*1500*/  VIADD R34, R30, 0x4 ;  /* 0x000000041e227836 */ /* 0x000fe20000000000 */
[----:B--2---:R-:W-:-:S03]  /*1510*/  VIMNMX R40, PT, PT, R37, R40, PT ;  /* 0x0000002825287248 */ /* 0x004fc60003fe0100 */
[----:B------:R-:W-:Y:S01]  /*1520*/  IMAD.IADD R20, R36, 0x1, R5 ;  /* 0x0000000124147824 */ /* 0x000fe200078e0205 */
[----:B------:R-:W-:-:S04]  /*1530*/  @!P1 SEL R37, R40, R37, !P2 ;  /* 0x0000002528259207 */ /* 0x000fc80005000000 */
[----:B------:R-:W1:Y:S01]  /*1540*/  SHFL.DOWN PT, R21, R20, 0x4, R33 ;  /* 0x0880000014157989 */ /* 0x000e6200000e0021 */
[----:B------:R-:W-:Y:S02]  /*1550*/  ISETP.GT.AND P1, PT, R34, R33, PT ;  /* 0x000000212200720c */ /* 0x000fe40003f24270 */
[----:B------:R-:W-:Y:S01]  /*1560*/  ISETP.NE.AND P2, PT, R20, RZ, PT ;  /* 0x000000ff1400720c */ /* 0x000fe20003f45270 */
[----:B------:R-:W2:Y:S01]  /*1570*/  SHFL.DOWN PT, R40, R37, 0x4, R33 ;  /* 0x0880000025287989 */ /* 0x000ea200000e0021 */
[----:B-1----:R-:W-:Y:S02]  /*1580*/  SEL R21, R21, RZ, !P1 ;  /* 0x000000ff15157207 */ /* 0x002fe40004800000 */
[----:B--2---:R-:W-:-:S03]  /*1590*/  VIMNMX R40, PT, PT, R37, R40, PT ;  /* 0x0000002825287248 */ /* 0x004fc60003fe0100 */
[----:B------:R-:W-:-:S04]  /*15a0*/  IMAD.IADD R36, R20, 0x1, R21 ;  /* 0x0000000114247824 */ /* 0x000fc800078e0215 */
[----:B------:R-:W-:Y:S01]  /*15b0*/  @!P1 SEL R37, R40, R37, !P2 ;  /* 0x0000002528259207 */ /* 0x000fe20005000000 */
[----:B------:R-:W1:Y:S01]  /*15c0*/  SHFL.DOWN PT, R27, R36, 0x8, R33 ;  /* 0x09000000241b7989 */ /* 0x000e6200000e0021 */
[----:B------:R-:W-:Y:S02]  /*15d0*/  ISETP.GT.AND P1, PT, R35, R33, PT ;  /* 0x000000212300720c */ /* 0x000fe40003f24270 */
[----:B------:R-:W-:Y:S01]  /*15e0*/  ISETP.NE.AND P2, PT, R36, RZ, PT ;  /* 0x000000ff2400720c */ /* 0x000fe20003f45270 */
[----:B------:R-:W2:Y:S01]  /*15f0*/  SHFL.DOWN PT, R40, R37, 0x8, R33 ;  /* 0x0900000025287989 */ /* 0x000ea200000e0021 */
[----:B-1----:R-:W-:Y:S02]  /*1600*/  SEL R27, R27, RZ, !P1 ;  /* 0x000000ff1b1b7207 */ /* 0x002fe40004800000 */
[----:B--2---:R-:W-:-:S03]  /*1610*/  VIMNMX R40, PT, PT, R37, R40, PT ;  /* 0x0000002825287248 */ /* 0x004fc60003fe0100 */
[----:B------:R-:W-:Y:S02]  /*1620*/  IMAD.IADD R42, R36, 0x1, R27 ;  /* 0x00000001242a7824 */ /* 0x000fe400078e021b */
[----:B------:R-:W-:Y:S02]  /*1630*/  VIADD R36, R30, 0x10 ;  /* 0x000000101e247836 */ /* 0x000fe40000000000 */
[----:B------:R-:W-:Y:S01]  /*1640*/  @!P1 SEL R37, R40, R37, !P2 ;  /* 0x0000002528259207 */ /* 0x000fe20005000000 */
[----:B------:R-:W1:Y:S01]  /*1650*/  SHFL.DOWN PT, R41, R42, 0x10, R33 ;  /* 0x0a0000002a297989 */ /* 0x000e6200000e0021 */
[----:B0-----:R-:W-:Y:S02]  /*1660*/  IADD3 R40, P3, PT, R16, 0x200, RZ ;  /* 0x0000020010287810 */ /* 0x001fe40007f7e0ff */
[----:B------:R-:W-:Y:S01]  /*1670*/  ISETP.GT.AND P1, PT, R36, R33, PT ;  /* 0x000000212400720c */ /* 0x000fe20003f24270 */
[----:B------:R-:W0:Y:S01]  /*1680*/  SHFL.DOWN PT, R27, R37, 0x10, R33 ;  /* 0x0a000000251b7989 */ /* 0x000e2200000e0021 */
[----:B------:R-:W-:-:S02]  /*1690*/  ISETP.NE.AND P2, PT, R42, RZ, PT ;  /* 0x000000ff2a00720c */ /* 0x000fc40003f45270 */
[----:B-1----:R-:W-:Y:S02]  /*16a0*/  SEL R41, R41, RZ, !P1 ;  /* 0x000000ff29297207 */ /* 0x002fe40004800000 */
[----:B0-----:R-:W-:-:S03]  /*16b0*/  VIMNMX R16, PT, PT, R37, R27, PT ;  /* 0x0000001b25107248 */ /* 0x001fc60003fe0100 */
[----:B------:R-:W-:Y:S02]  /*16c0*/  IMAD.IADD R33, R42, 0x1, R41 ;  /* 0x000000012a217824 */ /* 0x000fe400078e0229 */
[----:B------:R-:W-:Y:S02]  /*16d0*/  IMAD.X R41, RZ, RZ, R17, P3 ;  /* 0x000000ffff297224 */ /* 0x000fe400018e0611 */
[----:B------:R-:W-:-:S05]  /*16e0*/  @!P1 SEL R37, R16, R37, !P2 ;  /* 0x0000002510259207 */ /* 0x000fca0005000000 */
[----:B------:R-:W-:-:S07]  /*16f0*/  IMAD.MOV.U32 R20, RZ, RZ, R37 ;  /* 0x000000ffff147224 */ /* 0x000fce00078e0025 */
.L_x_70:
[----:B------:R-:W-:Y:S05]  /*1700*/  @!P4 BRA `(.L_x_12) ;  /* 0x000000040010c947 */ /* 0x000fea0003800000 */
.L_x_16:
[----:B------:R-:W-:Y:S02]  /*1710*/  IMAD.MOV.U32 R37, RZ, RZ, R20 ;  /* 0x000000ffff257224 */ /* 0x000fe400078e0014 */
[----:B------:R-:W-:-:S07]  /*1720*/  IMAD.WIDE R16, R31, 0x10, R40 ;  /* 0x000000101f107825 */ /* 0x000fce00078e0228 */
.L_x_14:
[----:B------:R-:W2:Y:S01]  /*1730*/  LD.E.128.STRONG.GPU R20, desc[UR8][R16.64+-0x200] ;  /* 0xfffe000810147980 */ /* 0x000ea2000c10fd00 */
[----:B------:R-:W-:Y:S05]  /*1740*/  YIELD ;  /* 0x0000000000007946 */ /* 0x000fea0003800000 */
[----:B------:R-:W-:Y:S01]  /*1750*/  UMOV UR5, 0xffffffff ;  /* 0xffffffff00057882 */ /* 0x000fe20000000000 */
[----:B--2---:R-:W-:-:S04]  /*1760*/  ISETP.NE.U32.AND P1, PT, R22, 0x63, PT ;  /* 0x000000631600780c */ /* 0x004fc80003f25070 */
[----:B------:R-:W-:Y:S01]  /*1770*/  ISETP.NE.AND.EX P1, PT, R23, RZ, PT, P1 ;  /* 0x000000ff1700720c */ /* 0x000fe20003f25310 */
[----:B------:R-:W-:-:S12]  /*1780*/  BRA.DIV UR5, `(.L_x_13) ;  /* 0x0000004605007947 */ /* 0x000fd8000b800000 */
[----:B------:R-:W-:-:S13]  /*1790*/  VOTE.ANY P1, !P1 ;  /* 0x0000000000ff7806 */ /* 0x000fda0004820100 */
.L_x_73:
[----:B------:R-:W-:Y:S05]  /*17a0*/  @P1 BRA `(.L_x_14) ;  /* 0xfffffffc00e01947 */ /* 0x000fea000383ffff */
[----:B------:R-:W-:Y:S01]  /*17b0*/  UMOV UR5, 0xffffffff ;  /* 0xffffffff00057882 */ /* 0x000fe20000000000 */
[----:B------:R-:W-:-:S04]  /*17c0*/  ISETP.NE.U32.AND P3, PT, R22, 0x65, PT ;  /* 0x000000651600780c */ /* 0x000fc80003f65070 */
[----:B------:R-:W-:Y:S01]  /*17d0*/  ISETP.NE.AND.EX P3, PT, R23, RZ, PT, P3 ;  /* 0x000000ff1700720c */ /* 0x000fe20003f65330 */
[----:B------:R-:W-:-:S12]  /*17e0*/  BRA.DIV UR5, `(.L_x_15) ;  /* 0x00000046050c7947 */ /* 0x000fd8000b800000 */
[----:B------:R-:W-:Y:S01]  /*17f0*/  VOTE.ANY R5, PT, !P3 ;  /* 0x0000000000057806 */ /* 0x000fe200058e0100 */
[----:B------:R-:W-:Y:S01]  /*1800*/  VIADD R31, R31, 0xffffffe0 ;  /* 0xffffffe01f1f7836 */ /* 0x000fe20000000000 */
[----:B------:R-:W-:Y:S02]  /*1810*/  ISETP.NE.AND P2, PT, R20, RZ, PT ;  /* 0x000000ff1400720c */ /* 0x000fe40003f45270 */
[----:B------:R-:W-:Y:S02]  /*1820*/  LOP3.LUT R5, R5, 0x80000000, R29, 0xec, !PT ;  /* 0x8000000005057812 */ /* 0x000fe400078eec1d */
[----:B------:R-:W-:Y:S02]  /*1830*/  ISETP.NE.AND P3, PT, R33, RZ, PT ;  /* 0x000000ff2100720c */ /* 0x000fe40003f65270 */
[----:B------:R-:W-:Y:S01]  /*1840*/  ISETP.NE.U32.AND P4, PT, R22, 0x65, PT ;  /* 0x000000651600780c */ /* 0x000fe20003f85070 */
[----:B------:R-:W-:-:S03]  /*1850*/  VIADD R16, R5, 0xffffffff ;  /* 0xffffffff05107836 */ /* 0x000fc60000000000 */
[----:B------:R-:W-:Y:S02]  /*1860*/  ISETP.NE.AND.EX P4, PT, R23, RZ, PT, P4 ;  /* 0x000000ff1700720c */ /* 0x000fe40003f85340 */
[----:B------:R-:W-:-:S06]  /*1870*/  LOP3.LUT R16, R5, R16, RZ, 0xc, !PT ;  /* 0x0000001005107212 */ /* 0x000fcc00078e0cff */
[----:B------:R-:W0:Y:S05]  /*1880*/  POPC R16, R16 ;  /* 0x0000001000107309 */ /* 0x000e2a0000000000 */
[----:B------:R-:W-:Y:S01]  /*1890*/  VOTE.ALL P4, P4 ;  /* 0x0000000000ff7806 */ /* 0x000fe20002080000 */
[----:B0-----:R-:W0:Y:S01]  /*18a0*/  SHFL.DOWN PT, R27, R21, 0x1, R16 ;  /* 0x08200000151b7989 */ /* 0x001e2200000e0010 */
[----:B------:R-:W-:-:S03]  /*18b0*/  ISETP.GE.AND P1, PT, R30, R16, PT ;  /* 0x000000101e00720c */ /* 0x000fc60003f26270 */
[----:B------:R-:W1:Y:S01]  /*18c0*/  SHFL.DOWN PT, R42, R20, 0x1, R16 ;  /* 0x08200000142a7989 */ /* 0x000e6200000e0010 */
[----:B0-----:R-:W-:-:S04]  /*18d0*/  VIMNMX R27, PT, PT, R21, R27, PT ;  /* 0x0000001b151b7248 */ /* 0x001fc80003fe0100 */
[-C--:B------:R-:W-:Y:S02]  /*18e0*/  SEL R27, R27, R21.reuse, !P2 ;  /* 0x000000151b1b7207 */ /* 0x080fe40005000000 */
[----:B-1----:R-:W-:Y:S02]  /*18f0*/  SEL R43, R42, RZ, !P1 ;  /* 0x000000ff2a2b7207 */ /* 0x002fe40004800000 */
[----:B------:R-:W-:Y:S02]  /*1900*/  SEL R42, R27, R21, !P1 ;  /* 0x000000151b2a7207 */ /* 0x000fe40004800000 */
[----:B------:R-:W-:Y:S01]  /*1910*/  ISETP.GT.AND P1, PT, R32, R16, PT ;  /* 0x000000102000720c */ /* 0x000fe20003f24270 */
[----:B------:R-:W-:Y:S02]  /*1920*/  IMAD.IADD R43, R20, 0x1, R43 ;  /* 0x00000001142b7824 */ /* 0x000fe400078e022b */
[----:B------:R-:W0:Y:S03]  /*1930*/  SHFL.DOWN PT, R45, R42, 0x2, R16 ;  /* 0x084000002a2d7989 */ /* 0x000e2600000e0010 */
[----:B------:R-:W-:Y:S01]  /*1940*/  ISETP.NE.AND P2, PT, R43, RZ, PT ;  /* 0x000000ff2b00720c */ /* 0x000fe20003f45270 */
[----:B------:R-:W1:Y:S01]  /*1950*/  SHFL.DOWN PT, R27, R43, 0x2, R16 ;  /* 0x084000002b1b7989 */ /* 0x000e6200000e0010 */
[----:B0-----:R-:W-:-:S05]  /*1960*/  VIMNMX R45, PT, PT, R42, R45, PT ;  /* 0x0000002d2a2d7248 */ /* 0x001fca0003fe0100 */
[----:B------:R-:W-:Y:S02]  /*1970*/  @!P1 SEL R42, R45, R42, !P2 ;  /* 0x0000002a2d2a9207 */ /* 0x000fe40005000000 */
[----:B-1----:R-:W-:Y:S02]  /*1980*/  SEL R18, R27, RZ, !P1 ;  /* 0x000000ff1b127207 */ /* 0x002fe40004800000 */
[----:B------:R-:W-:Y:S01]  /*1990*/  ISETP.GT.AND P1, PT, R34, R16, PT ;  /* 0x000000102200720c */ /* 0x000fe20003f24270 */
[----:B------:R-:W0:Y:S02]  /*19a0*/  SHFL.DOWN PT, R45, R42, 0x4, R16 ;  /* 0x088000002a2d7989 */ /* 0x000e2400000e0010 */
[----:B------:R-:W-:-:S05]  /*19b0*/  IMAD.IADD R21, R43, 0x1, R18 ;  /* 0x000000012b157824 */ /* 0x000fca00078e0212 */
[----:B------:R-:W1:Y:S01]  /*19c0*/  SHFL.DOWN PT, R27, R21, 0x4, R16 ;  /* 0x08800000151b7989 */ /* 0x000e6200000e0010 */
[----:B------:R-:W-:Y:S02]  /*19d0*/  ISETP.NE.AND P2, PT, R21, RZ, PT ;  /* 0x000000ff1500720c */ /* 0x000fe40003f45270 */
[----:B0-----:R-:W-:-:S04]  /*19e0*/  VIMNMX R45, PT, PT, R42, R45, PT ;  /* 0x0000002d2a2d7248 */ /* 0x001fc80003fe0100 */
[----:B------:R-:W-:Y:S02]  /*19f0*/  @!P1 SEL R42, R45, R42, !P2 ;  /* 0x0000002a2d2a9207 */ /* 0x000fe40005000000 */
[----:B-1----:R-:W-:-:S03]  /*1a00*/  SEL R18, R27, RZ, !P1 ;  /* 0x000000ff1b127207 */ /* 0x002fc60004800000 */
[----:B------:R-:W0:Y:S01]  /*1a10*/  SHFL.DOWN PT, R45, R42, 0x8, R16 ;  /* 0x090000002a2d7989 */ /* 0x000e2200000e0010 */
[----:B------:R-:W-:Y:S01]  /*1a20*/  ISETP.GT.AND P1, PT, R35, R16, PT ;  /* 0x000000102300720c */ /* 0x000fe20003f24270 */
        /* <DEDUP_REMOVED lines=13> */
[----:B-1----:R-:W-:Y:S02]  /*1b00*/  SEL R21, R21, RZ, !P1 ;  /* 0x000000ff15157207 */ /* 0x002fe40004800000 */
[----:B------:R-:W-:Y:S02]  /*1b10*/  @!P3 VIMNMX R37, PT, PT, R42, R37, PT ;  /* 0x000000252a25b248 */ /* 0x000fe40003fe0100 */
[----:B------:R-:W-:-:S03]  /*1b20*/  IADD3 R33, PT, PT, R20, R21, R33 ;  /* 0x0000001514217210 */ /* 0x000fc60007ffe021 */
[----:B------:R-:W-:-:S07]  /*1b30*/  IMAD.MOV.U32 R20, RZ, RZ, R37 ;  /* 0x000000ffff147224 */ /* 0x000fce00078e0025 */
.L_x_87:
[----:B------:R-:W-:Y:S05]  /*1b40*/  @P4 BRA `(.L_x_16) ;  /* 0xfffffff800f04947 */ /* 0x000fea000383ffff */
.L_x_12:
[----:B------:R-:W-:Y:S01]  /*1b50*/  ISETP.NE.AND P2, PT, R30, RZ, PT ;  /* 0x000000ff1e00720c */ /* 0x000fe20003f45270 */
[----:B------:R-:W-:Y:S01]  /*1b60*/  BSSY.RECONVERGENT B1, `(.L_x_17) ;  /* 0x0000014000017945 */ /* 0x000fe20003800200 */
[----:B------:R-:W-:-:S11]  /*1b70*/  ISETP.NE.AND P1, PT, R24, RZ, PT ;  /* 0x000000ff1800720c */ /* 0x000fd60003f25270 */
[----:B------:R-:W0:Y:S01]  /*1b80*/  @!P2 S2R R16, SR_CgaCtaId ;  /* 0x000000000010a919 */ /* 0x000e220000008800 */
[----:B------:R-:W-:-:S04]  /*1b90*/  @!P2 MOV R5, 0x400 ;  /* 0x000004000005a802 */ /* 0x000fc80000000f00 */
[----:B0-----:R-:W-:Y:S01]  /*1ba0*/  @!P2 LEA R5, R16, R5, 0x18 ;  /* 0x000000051005a211 */ /* 0x001fe200078ec0ff */
[----:B------:R-:W-:Y:S06]  /*1bb0*/  @P1 BRA `(.L_x_18) ;  /* 0x0000000000381947 */ /* 0x000fec0003800000 */
[----:B------:R-:W0:Y:S01]  /*1bc0*/  S2UR UR6, SR_CgaCtaId ;  /* 0x00000000000679c3 */ /* 0x000e220000008800 */
[C---:B------:R-:W-:Y:S01]  /*1bd0*/  ISETP.NE.AND P1, PT, R28.reuse, RZ, PT ;  /* 0x000000ff1c00720c */ /* 0x040fe20003f25270 */
[----:B------:R-:W-:Y:S01]  /*1be0*/  UMOV UR5, 0x400 ;  /* 0x0000040000057882 */ /* 0x000fe20000000000 */
[----:B------:R-:W-:Y:S01]  /*1bf0*/  VIMNMX R16, PT, PT, R19, R20, PT ;  /* 0x0000001413107248 */ /* 0x000fe20003fe0100 */
[----:B------:R-:W-:Y:S02]  /*1c00*/  IMAD.IADD R21, R28, 0x1, R33 ;  /* 0x000000011c157824 */ /* 0x000fe400078e0221 */
[----:B------:R-:W-:Y:S01]  /*1c10*/  IMAD.MOV.U32 R18, RZ, RZ, 0x65 ;  /* 0x00000065ff127424 */ /* 0x000fe200078e00ff */
[----:B------:R-:W-:Y:S01]  /*1c20*/  SEL R17, R16, R19, !P1 ;  /* 0x0000001310117207 */ /* 0x000fe20004800000 */
[----:B------:R-:W-:Y:S02]  /*1c30*/  IMAD.MOV.U32 R19, RZ, RZ, 0x0 ;  /* 0x00000000ff137424 */ /* 0x000fe400078e00ff */
[----:B------:R-:W-:-:S05]  /*1c40*/  IMAD.MOV.U32 R16, RZ, RZ, R21 ;  /* 0x000000ffff107224 */ /* 0x000fca00078e0015 */
[----:B------:R1:W-:Y:S01]  /*1c50*/  ST.E.128.STRONG.GPU desc[UR8][R38.64+0x200], R16 ;  /* 0x0002001026007985 */ /* 0x0003e2000c10fd08 */
[----:B0-----:R-:W-:-:S09]  /*1c60*/  ULEA UR5, UR6, UR5, 0x18 ;  /* 0x0000000506057291 */ /* 0x001fd2000f8ec0ff */
[----:B------:R1:W-:Y:S04]  /*1c70*/  STS.64 [UR5+0x48], R20 ;  /* 0x00004814ff007988 */ /* 0x0003e80008000a05 */
[----:B------:R1:W-:Y:S04]  /*1c80*/  STS [UR5+0x50], R17 ;  /* 0x00005011ff007988 */ /* 0x0003e80008000805 */
[----:B------:R1:W-:Y:S02]  /*1c90*/  STS [UR5+0x44], R33 ;  /* 0x00004421ff007988 */ /* 0x0003e40008000805 */
.L_x_18:
[----:B------:R-:W-:Y:S05]  /*1ca0*/  BSYNC.RECONVERGENT B1 ;  /* 0x0000000000017941 */ /* 0x000fea0003800200 */
.L_x_17:
[----:B------:R0:W-:Y:S01]  /*1cb0*/  @!P2 STS [R5+0x24], R33 ;  /* 0x000024210500a388 */ /* 0x0001e20000000800 */
[----:B------:R-:W-:Y:S02]  /*1cc0*/  @!P2 IMAD.MOV.U32 R15, RZ, RZ, R20 ;  /* 0x000000ffff0fa224 */ /* 0x000fe400078e0014 */
[----:B------:R-:W-:Y:S01]  /*1cd0*/  @!P2 IMAD.MOV.U32 R26, RZ, RZ, R33 ;  /* 0x000000ffff1aa224 */ /* 0x000fe200078e0021 */
[----:B------:R0:W-:Y:S06]  /*1ce0*/  @!P2 STS [R5+0x28], R20 ;  /* 0x000028140500a388 */ /* 0x0001ec0000000800 */
.L_x_6:
[----:B------:R-:W-:Y:S01]  /*1cf0*/  ISETP.NE.AND P1, PT, R24, RZ, PT ;  /* 0x000000ff1800720c */ /* 0x000fe20003f25270 */
[----:B------:R-:W-:Y:S05]  /*1d00*/  WARPSYNC.ALL ;  /* 0x0000000000007948 */ /* 0x000fea0003800000 */
[----:B------:R-:W-:Y:S06]  /*1d10*/  BAR.SYNC.DEFER_BLOCKING 0x0 ;  /* 0x0000000000007b1d */ /* 0x000fec0000010000 */
[----:B------:R-:W-:Y:S04]  /*1d20*/  BSSY.RECONVERGENT B1, `(.L_x_19) ;  /* 0x000000a000017945 */ /* 0x000fe80003800200 */
[----:B------:R-:W-:Y:S05]  /*1d30*/  @!P1 BRA `(.L_x_20) ;  /* 0x0000000000209947 */ /* 0x000fea0003800000 */
[----:B------:R-:W2:Y:S01]  /*1d40*/  S2UR UR6, SR_CgaCtaId ;  /* 0x00000000000679c3 */ /* 0x000ea20000008800 */
[----:B------:R-:W-:Y:S01]  /*1d50*/  UMOV UR5, 0x400 ;  /* 0x0000040000057882 */ /* 0x000fe20000000000 */
[----:B------:R-:W-:Y:S01]  /*1d60*/  ISETP.NE.AND P1, PT, R26, RZ, PT ;  /* 0x000000ff1a00720c */ /* 0x000fe20003f25270 */
[----:B--2---:R-:W-:-:S09]  /*1d70*/  ULEA UR5, UR6, UR5, 0x18 ;  /* 0x0000000506057291 */ /* 0x004fd2000f8ec0ff */
[----:B0-----:R-:W0:Y:S04]  /*1d80*/  LDS R5, [UR5+0x24] ;  /* 0x00002405ff057984 */ /* 0x001e280008000800 */
[----:B-1----:R-:W1:Y:S01]  /*1d90*/  LDS R16, [UR5+0x28] ;  /* 0x00002805ff107984 */ /* 0x002e620008000800 */
[----:B0-----:R-:W-:Y:S01]  /*1da0*/  IMAD.IADD R26, R26, 0x1, R5 ;  /* 0x000000011a1a7824 */ /* 0x001fe200078e0205 */
[----:B-1----:R-:W-:-:S07]  /*1db0*/  @!P1 VIMNMX R15, PT, PT, R15, R16, PT ;  /* 0x000000100f0f9248 */ /* 0x002fce0003fe0100 */
.L_x_20:
[----:B------:R-:W-:Y:S05]  /*1dc0*/  BSYNC.RECONVERGENT B1 ;  /* 0x0000000000017941 */ /* 0x000fea0003800200 */
.L_x_19:
[----:B------:R-:W2:Y:S01]  /*1dd0*/  S2UR UR5, SR_CgaCtaId ;  /* 0x00000000000579c3 */ /* 0x000ea20000008800 */
[----:B------:R-:W-:Y:S01]  /*1de0*/  UMOV UR4, 0x400 ;  /* 0x0000040000047882 */ /* 0x000fe20000000000 */
[----:B------:R-:W-:Y:S01]  /*1df0*/  ISETP.NE.AND P4, PT, R4, R6, PT ;  /* 0x000000060400720c */ /* 0x000fe20003f85270 */
[----:B-1----:R-:W-:Y:S01]  /*1e00*/  IMAD.MOV.U32 R16, RZ, RZ, R26 ;  /* 0x000000ffff107224 */ /* 0x002fe200078e001a */
[----:B------:R-:W-:Y:S02]  /*1e10*/  ISETP.NE.AND P3, PT, R6, R8, PT ;  /* 0x000000080600720c */ /* 0x000fe40003f65270 */
[----:B------:R-:W-:Y:S02]  /*1e20*/  ISETP.NE.AND P2, PT, R8, R10, PT ;  /* 0x0000000a0800720c */ /* 0x000fe40003f45270 */
[----:B------:R-:W-:Y:S02]  /*1e30*/  @!P0 VIMNMX R2, PT, PT, R2, R15, PT ;  /* 0x0000000f02028248 */ /* 0x000fe40003fe0100 */
[----:B------:R-:W-:-:S03]  /*1e40*/  ISETP.NE.AND P1, PT, R10, R12, PT ;  /* 0x0000000c0a00720c */ /* 0x000fc60003f25270 */
[----:B0-----:R-:W-:Y:S02]  /*1e50*/  IMAD.MOV.U32 R5, RZ, RZ, R2 ;  /* 0x000000ffff057224 */ /* 0x001fe400078e0002 */
[----:B------:R-:W-:-:S04]  /*1e60*/  @!P4 VIMNMX R7, PT, PT, R7, R2, PT ;  /* 0x000000020707c248 */ /* 0x000fc80003fe0100 */
[----:B------:R-:W-:-:S04]  /*1e70*/  @!P3 VIMNMX R9, PT, PT, R9, R7, PT ;  /* 0x000000070909b248 */ /* 0x000fc80003fe0100 */
[----:B------:R-:W-:Y:S01]  /*1e80*/  @!P2 VIMNMX R11, PT, PT, R11, R9, PT ;  /* 0x000000090b0ba248 */ /* 0x000fe20003fe0100 */
[----:B--2---:R-:W-:-:S03]  /*1e90*/  ULEA UR4, UR5, UR4, 0x18 ;  /* 0x0000000405047291 */ /* 0x004fc6000f8ec0ff */
[----:B------:R-:W-:-:S06]  /*1ea0*/  @!P1 VIMNMX R13, PT, PT, R13, R11, PT ;  /* 0x0000000b0d0d9248 */ /* 0x000fcc0003fe0100 */
[----:B------:R-:W0:Y:S04]  /*1eb0*/  LDS R20, [UR4+0x54] ;  /* 0x00005404ff147984 */ /* 0x000e280008000800 */
[----:B------:R-:W1:Y:S02]  /*1ec0*/  LDS R18, [UR4+0x44] ;  /* 0x00004404ff127984 */ /* 0x000e640008000800 */
.L_x_5:
[----:B------:R-:W-:Y:S05]  /*1ed0*/  BSYNC B0 ;  /* 0x0000000000007941 */ /* 0x000fea0003800000 */
.L_x_3:
[----:B------:R-:W-:Y:S02]  /*1ee0*/  SEL R43, RZ, 0x1, !P0 ;  /* 0x00000001ff2b7807 */ /* 0x000fe40004000000 */
[----:B------:R-:W-:Y:S02]  /*1ef0*/  ISETP.NE.AND P1, PT, R4, R6, PT ;  /* 0x000000060400720c */ /* 0x000fe40003f25270 */
[----:B------:R-:W-:Y:S01]  /*1f00*/  ISETP.NE.AND P2, PT, R6, R8, PT ;  /* 0x000000080600720c */ /* 0x000fe20003f45270 */
[----:B------:R-:W-:Y:S01]  /*1f10*/  IMAD.IADD R43, R43, 0x1, R26 ;  /* 0x000000012b2b7824 */ /* 0x000fe200078e021a */
[----:B------:R-:W-:Y:S02]  /*1f20*/  SEL R2, RZ, 0x1, !P1 ;  /* 0x00000001ff027807 */ /* 0x000fe40004800000 */
[----:B0-----:R-:W-:Y:S02]  /*1f30*/  ISETP.GE.U32.AND P1, PT, R20, 0x81, PT ;  /* 0x000000811400780c */ /* 0x001fe40003f26070 */
[----:B--2---:R-:W-:Y:S01]  /*1f40*/  SEL R22, RZ, 0x1, !P2 ;  /* 0x00000001ff167807 */ /* 0x004fe20005000000 */
[----:B------:R-:W-:-:S04]  /*1f50*/  IMAD.IADD R41, R2, 0x1, R43 ;  /* 0x0000000102297824 */ /* 0x000fc800078e022b */
[----:B------:R-:W-:-:S04]  /*1f60*/  IMAD.IADD R39, R22, 0x1, R41 ;  /* 0x0000000116277824 */ /* 0x000fc800078e0229 */
[----:B------:R-:W-:-:S04]  /*1f70*/  IMAD.IADD R17, R0, 0x1, R39 ;  /* 0x0000000100117824 */ /* 0x000fc800078e0227 */
[----:B------:R-:W-:Y:S01]  /*1f80*/  IMAD.IADD R0, R3, 0x1, R17 ;  /* 0x0000000103007824 */ /* 0x000fe200078e0211 */
[----:B------:R-:W-:Y:S06]  /*1f90*/  @!P1 BRA `(.L_x_21) ;  /* 0x0000000400709947 */ /* 0x000fec0003800000 */
[----:B------:R-:W-:Y:S01]  /*1fa0*/  BAR.SYNC.DEFER_BLOCKING 0x0 ;  /* 0x0000000000007b1d */ /* 0x000fe20000010000 */
[----:B------:R-:W-:Y:S01]  /*1fb0*/  ISETP.NE.AND P1, PT, R4, R6, PT ;  /* 0x000000060400720c */ /* 0x000fe20003f25270 */
[----:B-1----:R-:W-:Y:S01]  /*1fc0*/  @P0 IMAD.IADD R16, R16, 0x1, -R18 ;  /* 0x0000000110100824 */ /* 0x002fe200078e0a12 */
[----:B------:R-:W-:Y:S02]  /*1fd0*/  ISETP.NE.AND P2, PT, R6, R8, PT ;  /* 0x000000080600720c */ /* 0x000fe40003f45270 */
[----:B------:R-:W-:Y:S02]  /*1fe0*/  ISETP.NE.AND P3, PT, R8, R10, PT ;  /* 0x0000000a0800720c */ /* 0x000fe40003f65270 */
[----:B------:R-:W-:Y:S02]  /*1ff0*/  ISETP.NE.AND P4, PT, R10, R12, PT ;  /* 0x0000000c0a00720c */ /* 0x000fe40003f85270 */
[----:B------:R-:W-:Y:S02]  /*2000*/  ISETP.NE.AND P5, PT, R12, R25, PT ;  /* 0x000000190c00720c */ /* 0x000fe40003fa5270 */
[----:B------:R-:W-:-:S03]  /*2010*/  @P0 LEA R16, R16, UR4, 0x3 ;  /* 0x0000000410100c11 */ /* 0x000fc6000f8e18ff */
[--C-:B------:R-:W-:Y:S02]  /*2020*/  @P1 IMAD.IADD R43, R43, 0x1, -R18.reuse ;  /* 0x000000012b2b1824 */ /* 0x100fe400078e0a12 */
[--C-:B------:R-:W-:Y:S02]  /*2030*/  @P2 IMAD.IADD R41, R41, 0x1, -R18.reuse ;  /* 0x0000000129292824 */ /* 0x100fe400078e0a12 */
[--C-:B------:R-:W-:Y:S01]  /*2040*/  @P3 IMAD.IADD R39, R39, 0x1, -R18.reuse ;  /* 0x0000000127273824 */ /* 0x100fe200078e0a12 */
[----:B------:R-:W-:Y:S01]  /*2050*/  @P1 LEA R43, R43, UR4, 0x3 ;  /* 0x000000042b2b1c11 */ /* 0x000fe2000f8e18ff */
[--C-:B------:R-:W-:Y:S01]  /*2060*/  @P4 IMAD.IADD R17, R17, 0x1, -R18.reuse ;  /* 0x0000000111114824 */ /* 0x100fe200078e0a12 */
[----:B------:R-:W-:Y:S01]  /*2070*/  @P2 LEA R41, R41, UR4, 0x3 ;  /* 0x0000000429292c11 */ /* 0x000fe2000f8e18ff */
[----:B------:R-:W-:Y:S01]  /*2080*/  @P5 IMAD.IADD R0, R0, 0x1, -R18 ;  /* 0x0000000100005824 */ /* 0x000fe200078e0a12 */
[----:B------:R-:W-:Y:S01]  /*2090*/  @P3 LEA R39, R39, UR4, 0x3 ;  /* 0x0000000427273c11 */ /* 0x000fe2000f8e18ff */
[----:B------:R0:W-:Y:S01]  /*20a0*/  @P0 STS.64 [R16], R14 ;  /* 0x0000000e10000388 */ /* 0x0001e20000000a00 */
[----:B------:R-:W-:-:S02]  /*20b0*/  @P4 LEA R17, R17, UR4, 0x3 ;  /* 0x0000000411114c11 */ /* 0x000fc4000f8e18ff */
[----:B------:R-:W-:Y:S01]  /*20c0*/  @P5 LEA R0, R0, UR4, 0x3 ;  /* 0x0000000400005c11 */ /* 0x000fe2000f8e18ff */
[----:B------:R0:W-:Y:S01]  /*20d0*/  @P1 STS.64 [R43], R4 ;  /* 0x000000042b001388 */ /* 0x0001e20000000a00 */
[----:B------:R-:W-:-:S03]  /*20e0*/  ISETP.GE.U32.AND P0, PT, R24, R20, PT ;  /* 0x000000141800720c */ /* 0x000fc60003f06070 */
[----:B------:R0:W-:Y:S04]  /*20f0*/  @P2 STS.64 [R41], R6 ;  /* 0x0000000629002388 */ /* 0x0001e80000000a00 */
[----:B------:R0:W-:Y:S04]  /*2100*/  @P3 STS.64 [R39], R8 ;  /* 0x0000000827003388 */ /* 0x0001e80000000a00 */
[----:B------:R0:W-:Y:S04]  /*2110*/  @P4 STS.64 [R17], R10 ;  /* 0x0000000a11004388 */ /* 0x0001e80000000a00 */
[----:B------:R0:W-:Y:S01]  /*2120*/  @P5 STS.64 [R0], R12 ;  /* 0x0000000c00005388 */ /* 0x0001e20000000a00 */
[----:B------:R-:W-:Y:S06]  /*2130*/  BAR.SYNC.DEFER_BLOCKING 0x0 ;  /* 0x0000000000007b1d */ /* 0x000fec0000010000 */
[----:B------:R-:W-:Y:S05]  /*2140*/  @P0 EXIT ;  /* 0x000000000000094d */ /* 0x000fea0003800000 */
[----:B------:R-:W-:Y:S01]  /*2150*/  LOP3.LUT R3, RZ, R24, RZ, 0x33, !PT ;  /* 0x00000018ff037212 */ /* 0x000fe200078e33ff */
[----:B------:R-:W-:Y:S04]  /*2160*/  BSSY.RECONVERGENT B0, `(.L_x_22) ;  /* 0x000001a000007945 */ /* 0x000fe80003800200 */
[----:B0-----:R-:W-:-:S05]  /*2170*/  IMAD.IADD R0, R3, 0x1, R20 ;  /* 0x0000000103007824 */ /* 0x001fca00078e0214 */
[C---:B------:R-:W-:Y:S02]  /*2180*/  LOP3.LUT R2, R0.reuse, 0x180, RZ, 0xc0, !PT ;  /* 0x0000018000027812 */ /* 0x040fe400078ec0ff */
[----:B------:R-:W-:Y:S02]  /*2190*/  ISETP.GE.U32.AND P1, PT, R0, 0x180, PT ;  /* 0x000001800000780c */ /* 0x000fe40003f26070 */
[----:B------:R-:W-:-:S13]  /*21a0*/  ISETP.NE.AND P0, PT, R2, 0x180, PT ;  /* 0x000001800200780c */ /* 0x000fda0003f05270 */
[----:B------:R-:W-:Y:S05]  /*21b0*/  @!P0 BRA `(.L_x_23) ;  /* 0x0000000000508947 */ /* 0x000fea0003800000 */
[----:B------:R-:W0:Y:S01]  /*21c0*/  LDC.64 R6, c[0x0][0x388] ;  /* 0x0000e200ff067b82 */ /* 0x000e220000000a00 */
[----:B------:R-:W-:Y:S01]  /*21d0*/  LEA.HI R0, R0, 0x1, RZ, 0x19 ;  /* 0x0000000100007811 */ /* 0x000fe200078fc8ff */
[C---:B------:R-:W-:Y:S01]  /*21e0*/  IMAD.IADD R11, R24.reuse, 0x1, R18 ;  /* 0x00000001180b7824 */ /* 0x040fe200078e0212 */
[----:B------:R-:W-:-:S03]  /*21f0*/  LEA R10, R24, UR4, 0x3 ;  /* 0x00000004180a7c11 */ /* 0x000fc6000f8e18ff */
[C---:B------:R-:W-:Y:S01]  /*2200*/  IMAD.SHL.U32 R2, R0.reuse, 0x80, RZ ;  /* 0x0000008000027824 */ /* 0x040fe200078e00ff */
[----:B------:R-:W-:Y:S01]  /*2210*/  LOP3.LUT R0, R0, 0x3, RZ, 0xc0, !PT ;  /* 0x0000000300007812 */ /* 0x000fe200078ec0ff */
[----:B------:R-:W1:Y:S03]  /*2220*/  LDC.64 R8, c[0x0][0x398] ;  /* 0x0000e600ff087b82 */ /* 0x000e660000000a00 */
[----:B------:R-:W-:Y:S01]  /*2230*/  LOP3.LUT R3, R2, 0x180, RZ, 0xc0, !PT ;  /* 0x0000018002037812 */ /* 0x000fe200078ec0ff */
[----:B------:R-:W-:-:S04]  /*2240*/  IMAD.MOV R0, RZ, RZ, -R0 ;  /* 0x000000ffff007224 */ /* 0x000fc800078e0a00 */
[----:B------:R-:W-:-:S07]  /*2250*/  IMAD.IADD R24, R24, 0x1, R3 ;  /* 0x0000000118187824 */ /* 0x000fce00078e0203 */
.L_x_24:
[----:B--2---:R2:W3:Y:S01]  /*2260*/  LDS.64 R12, [R10] ;  /* 0x000000000a0c7984 */ /* 0x0044e20000000a00 */
[----:B0-----:R-:W-:-:S04]  /*2270*/  IMAD.WIDE.U32 R2, R11, 0x4, R6 ;  /* 0x000000040b027825 */ /* 0x001fc800078e0006 */
[----:B-1----:R-:W-:-:S04]  /*2280*/  IMAD.WIDE.U32 R4, R11, 0x4, R8 ;  /* 0x000000040b047825 */ /* 0x002fc800078e0008 */
[----:B------:R-:W-:Y:S02]  /*2290*/  VIADD R0, R0, 0x1 ;  /* 0x0000000100007836 */ /* 0x000fe40000000000 */
[----:B------:R-:W-:Y:S02]  /*22a0*/  VIADD R11, R11, 0x80 ;  /* 0x000000800b0b7836 */ /* 0x000fe40000000000 */
[----:B--2---:R-:W-:Y:S01]  /*22b0*/  VIADD R10, R10, 0x400 ;  /* 0x000004000a0a7836 */ /* 0x004fe20000000000 */
[----:B------:R-:W-:Y:S01]  /*22c0*/  ISETP.NE.AND P0, PT, R0, RZ, PT ;  /* 0x000000ff0000720c */ /* 0x000fe20003f05270 */
[----:B---3--:R2:W-:Y:S04]  /*22d0*/  STG.E desc[UR8][R2.64], R12 ;  /* 0x0000000c02007986 */ /* 0x0085e8000c101908 */
[----:B------:R2:W-:Y:S08]  /*22e0*/  STG.E desc[UR8][R4.64], R13 ;  /* 0x0000000d04007986 */ /* 0x0005f0000c101908 */
[----:B------:R-:W-:Y:S05]  /*22f0*/  @P0 BRA `(.L_x_24) ;  /* 0xfffffffc00d80947 */ /* 0x000fea000383ffff */
.L_x_23:
[----:B------:R-:W-:Y:S05]  /*2300*/  BSYNC.RECONVERGENT B0 ;  /* 0x0000000000007941 */ /* 0x000fea0003800200 */
.L_x_22:
[----:B------:R-:W-:Y:S05]  /*2310*/  @!P1 EXIT ;  /* 0x000000000000994d */ /* 0x000fea0003800000 */
[----:B--2---:R-:W0:Y:S01]  /*2320*/  LDC.64 R2, c[0x0][0x388] ;  /* 0x0000e200ff027b82 */ /* 0x004e220000000a00 */
[----:B------:R-:W-:Y:S01]  /*2330*/  LEA R0, R24, UR4, 0x3 ;  /* 0x0000000418007c11 */ /* 0x000fe2000f8e18ff */
[----:B------:R-:W-:Y:S02]  /*2340*/  IMAD.IADD R21, R18, 0x1, R24 ;  /* 0x0000000112157824 */ /* 0x000fe400078e0218 */
[----:B------:R-:W-:Y:S02]  /*2350*/  VIADD R24, R24, 0x100 ;  /* 0x0000010018187836 */ /* 0x000fe40000000000 */
[----:B------:R-:W-:Y:S02]  /*2360*/  VIADD R0, R0, 0x800 ;  /* 0x0000080000007836 */ /* 0x000fe40000000000 */
[----:B------:R-:W1:Y:S05]  /*2370*/  LDC.64 R4, c[0x0][0x398] ;  /* 0x0000e600ff047b82 */ /* 0x000e6a0000000a00 */
.L_x_25:
[----:B-1----:R-:W2:Y:S01]  /*2380*/  LDS.64 R26, [R0+-0x800] ;  /* 0xfff80000001a7984 */ /* 0x002ea20000000a00 */
[C---:B------:R-:W-:Y:S02]  /*2390*/  VIADD R13, R21.reuse, 0x80 ;  /* 0x00000080150d7836 */ /* 0x040fe40000000000 */
[C---:B0-----:R-:W-:Y:S01]  /*23a0*/  IMAD.WIDE.U32 R6, R21.reuse, 0x4, R2 ;  /* 0x0000000415067825 */ /* 0x041fe200078e0002 */
[----:B------:R-:W0:Y:S03]  /*23b0*/  LDS.64 R28, [R0+-0x400] ;  /* 0xfffc0000001c7984 */ /* 0x000e260000000a00 */
[C---:B------:R-:W-:Y:S01]  /*23c0*/  VIADD R17, R21.reuse, 0x100 ;  /* 0x0000010015117836 */ /* 0x040fe20000000000 */
[----:B------:R-:W3:Y:S01]  /*23d0*/  LDS.64 R30, [R0] ;  /* 0x00000000001e7984 */ /* 0x000ee20000000a00 */
[----:B-1----:R-:W-:-:S03]  /*23e0*/  IMAD.WIDE.U32 R8, R21, 0x4, R4 ;  /* 0x0000000415087825 */ /* 0x002fc600078e0004 */
[----:B------:R1:W4:Y:S01]  /*23f0*/  LDS.64 R32, [R0+0x400] ;  /* 0x0004000000207984 */ /* 0x0003220000000a00 */
[----:B------:R-:W-:-:S04]  /*2400*/  IMAD.WIDE.U32 R10, R13, 0x4, R2 ;  /* 0x000000040d0a7825 */ /* 0x000fc800078e0002 */
[----:B------:R-:W-:Y:S02]  /*2410*/  VIADD R23, R21, 0x180 ;  /* 0x0000018015177836 */ /* 0x000fe40000000000 */
[----:B------:R-:W-:-:S04]  /*2420*/  IMAD.WIDE.U32 R12, R13, 0x4, R4 ;  /* 0x000000040d0c7825 */ /* 0x000fc800078e0004 */
[----:B------:R-:W-:-:S04]  /*2430*/  IMAD.WIDE.U32 R14, R17, 0x4, R2 ;  /* 0x00000004110e7825 */ /* 0x000fc800078e0002 */
[----:B------:R-:W-:-:S04]  /*2440*/  IMAD.WIDE.U32 R16, R17, 0x4, R4 ;  /* 0x0000000411107825 */ /* 0x000fc800078e0004 */
[----:B------:R-:W-:-:S04]  /*2450*/  IMAD.WIDE.U32 R18, R23, 0x4, R2 ;  /* 0x0000000417127825 */ /* 0x000fc800078e0002 */
[----:B------:R-:W-:-:S04]  /*2460*/  IMAD.WIDE.U32 R22, R23, 0x4, R4 ;  /* 0x0000000417167825 */ /* 0x000fc800078e0004 */
[----:B------:R-:W-:Y:S01]  /*2470*/  VIADD R21, R21, 0x200 ;  /* 0x0000020015157836 */ /* 0x000fe20000000000 */
[----:B--2---:R2:W-:Y:S01]  /*2480*/  STG.E desc[UR8][R6.64], R26 ;  /* 0x0000001a06007986 */ /* 0x0045e2000c101908 */
[----:B-1----:R-:W-:-:S03]  /*2490*/  VIADD R0, R0, 0x1000 ;  /* 0x0000100000007836 */ /* 0x002fc60000000000 */
[----:B------:R1:W-:Y:S04]  /*24a0*/  STG.E desc[UR8][R8.64], R27 ;  /* 0x0000001b08007986 */ /* 0x0003e8000c101908 */
[----:B0-----:R1:W-:Y:S04]  /*24b0*/  STG.E desc[UR8][R10.64], R28 ;  /* 0x0000001c0a007986 */ /* 0x0013e8000c101908 */
[----:B------:R1:W-:Y:S01]  /*24c0*/  STG.E desc[UR8][R12.64], R29 ;  /* 0x0000001d0c007986 */ /* 0x0003e2000c101908 */
[C---:B--2---:R-:W-:Y:S02]  /*24d0*/  VIADD R7, R24.reuse, 0x100 ;  /* 0x0000010018077836 */ /* 0x044fe40000000000 */
[----:B------:R-:W-:Y:S01]  /*24e0*/  VIADD R24, R24, 0x200 ;  /* 0x0000020018187836 */ /* 0x000fe20000000000 */
[----:B---3--:R1:W-:Y:S02]  /*24f0*/  STG.E desc[UR8][R14.64], R30 ;  /* 0x0000001e0e007986 */ /* 0x0083e4000c101908 */
[----:B------:R-:W-:-:S02]  /*2500*/  ISETP.GE.U32.AND P0, PT, R7, R20, PT ;  /* 0x000000140700720c */ /* 0x000fc40003f06070 */
[----:B------:R1:W-:Y:S04]  /*2510*/  STG.E desc[UR8][R16.64], R31 ;  /* 0x0000001f10007986 */ /* 0x0003e8000c101908 */
[----:B----4-:R1:W-:Y:S04]  /*2520*/  STG.E desc[UR8][R18.64], R32 ;  /* 0x0000002012007986 */ /* 0x0103e8000c101908 */
[----:B------:R1:W-:Y:S03]  /*2530*/  STG.E desc[UR8][R22.64], R33 ;  /* 0x0000002116007986 */ /* 0x0003e6000c101908 */
[----:B------:R-:W-:Y:S05]  /*2540*/  @!P0 BRA `(.L_x_25) ;  /* 0xfffffffc008c8947 */ /* 0x000fea000383ffff */
[----:B------:R-:W-:Y:S05]  /*2550*/  EXIT ;  /* 0x000000000000794d */ /* 0x000fea0003800000 */
.L_x_21:
[----:B------:R-:W-:Y:S01]  /*2560*/  ISETP.NE.AND P1, PT, R4, R6, PT ;  /* 0x000000060400720c */ /* 0x000fe20003f25270 */
[----:B------:R-:W0:Y:S01]  /*2570*/  @P0 LDC.64 R36, c[0x0][0x388] ;  /* 0x0000e200ff240b82 */ /* 0x000e220000000a00 */
[----:B------:R-:W-:Y:S02]  /*2580*/  ISETP.NE.AND P2, PT, R6, R8, PT ;  /* 0x000000080600720c */ /* 0x000fe40003f45270 */
[----:B------:R-:W-:Y:S02]  /*2590*/  ISETP.NE.AND P3, PT, R8, R10, PT ;  /* 0x0000000a0800720c */ /* 0x000fe40003f65270 */
[----:B------:R-:W-:Y:S02]  /*25a0*/  ISETP.NE.AND P4, PT, R10, R12, PT ;  /* 0x0000000c0a00720c */ /* 0x000fe40003f85270 */
[----:B------:R-:W-:Y:S01]  /*25b0*/  ISETP.NE.AND P5, PT, R12, R25, PT ;  /* 0x000000190c00720c */ /* 0x000fe20003fa5270 */
[----:B------:R-:W2:Y:S08]  /*25c0*/  @P0 LDC.64 R2, c[0x0][0x398] ;  /* 0x0000e600ff020b82 */ /* 0x000eb00000000a00 */
[----:B-1----:R-:W1:Y:S08]  /*25d0*/  @P1 LDC.64 R18, c[0x0][0x388] ;  /* 0x0000e200ff121b82 */ /* 0x002e700000000a00 */
[----:B------:R-:W3:Y:S01]  /*25e0*/  @P1 LDC.64 R20, c[0x0][0x398] ;  /* 0x0000e600ff141b82 */ /* 0x000ee20000000a00 */
[----:B0-----:R-:W-:-:S05]  /*25f0*/  @P0 IMAD.WIDE.U32 R36, R16, 0x4, R36 ;  /* 0x0000000410240825 */ /* 0x001fca00078e0024 */
[----:B------:R0:W-:Y:S02]  /*2600*/  @P0 STG.E desc[UR8][R36.64], R14 ;  /* 0x0000000e24000986 */ /* 0x0001e4000c101908 */
[----:B------:R-:W4:Y:S01]  /*2610*/  @P2 LDC.64 R22, c[0x0][0x388] ;  /* 0x0000e200ff162b82 */ /* 0x000f220000000a00 */
[----:B--2---:R-:W-:-:S05]  /*2620*/  @P0 IMAD.WIDE.U32 R2, R16, 0x4, R2 ;  /* 0x0000000410020825 */ /* 0x004fca00078e0002 */
[----:B------:R0:W-:Y:S02]  /*2630*/  @P0 STG.E desc[UR8][R2.64], R15 ;  /* 0x0000000f02000986 */ /* 0x0001e4000c101908 */
[----:B------:R-:W2:Y:S01]  /*2640*/  @P2 LDC.64 R26, c[0x0][0x398] ;  /* 0x0000e600ff1a2b82 */ /* 0x000ea20000000a00 */
[----:B-1----:R-:W-:-:S05]  /*2650*/  @P1 IMAD.WIDE.U32 R18, R43, 0x4, R18 ;  /* 0x000000042b121825 */ /* 0x002fca00078e0012 */
[----:B------:R0:W-:Y:S02]  /*2660*/  @P1 STG.E desc[UR8][R18.64], R4 ;  /* 0x0000000412001986 */ /* 0x0001e4000c101908 */
[----:B------:R-:W1:Y:S01]  /*2670*/  @P3 LDC.64 R28, c[0x0][0x388] ;  /* 0x0000e200ff1c3b82 */ /* 0x000e620000000a00 */
[----:B---3--:R-:W-:-:S05]  /*2680*/  @P1 IMAD.WIDE.U32 R20, R43, 0x4, R20 ;  /* 0x000000042b141825 */ /* 0x008fca00078e0014 */
[----:B------:R0:W-:Y:S02]  /*2690*/  @P1 STG.E desc[UR8][R20.64], R5 ;  /* 0x0000000514001986 */ /* 0x0001e4000c101908 */
[----:B------:R-:W3:Y:S01]  /*26a0*/  @P3 LDC.64 R30, c[0x0][0x398] ;  /* 0x0000e600ff1e3b82 */ /* 0x000ee20000000a00 */
[----:B----4-:R-:W-:-:S05]  /*26b0*/  @P2 IMAD.WIDE.U32 R22, R41, 0x4, R22 ;  /* 0x0000000429162825 */ /* 0x010fca00078e0016 */
[----:B------:R0:W-:Y:S02]  /*26c0*/  @P2 STG.E desc[UR8][R22.64], R6 ;  /* 0x0000000616002986 */ /* 0x0001e4000c101908 */
[----:B------:R-:W4:Y:S01]  /*26d0*/  @P4 LDC.64 R32, c[0x0][0x388] ;  /* 0x0000e200ff204b82 */ /* 0x000f220000000a00 */
[----:B--2---:R-:W-:-:S05]  /*26e0*/  @P2 IMAD.WIDE.U32 R26, R41, 0x4, R26 ;  /* 0x00000004291a2825 */ /* 0x004fca00078e001a */
[----:B------:R0:W-:Y:S02]  /*26f0*/  @P2 STG.E desc[UR8][R26.64], R7 ;  /* 0x000000071a002986 */ /* 0x0001e4000c101908 */
[----:B------:R-:W2:Y:S01]  /*2700*/  @P4 LDC.64 R34, c[0x0][0x398] ;  /* 0x0000e600ff224b82 */ /* 0x000ea20000000a00 */
[----:B-1----:R-:W-:-:S05]  /*2710*/  @P3 IMAD.WIDE.U32 R28, R39, 0x4, R28 ;  /* 0x00000004271c3825 */ /* 0x002fca00078e001c */
[----:B------:R0:W-:Y:S01]  /*2720*/  @P3 STG.E desc[UR8][R28.64], R8 ;  /* 0x000000081c003986 */ /* 0x0001e2000c101908 */
[----:B---3--:R-:W-:-:S05]  /*2730*/  @P3 IMAD.WIDE.U32 R30, R39, 0x4, R30 ;  /* 0x00000004271e3825 */ /* 0x008fca00078e001e */
[----:B------:R0:W-:Y:S01]  /*2740*/  @P3 STG.E desc[UR8][R30.64], R9 ;  /* 0x000000091e003986 */ /* 0x0001e2000c101908 */
[----:B----4-:R-:W-:-:S05]  /*2750*/  @P4 IMAD.WIDE.U32 R32, R17, 0x4, R32 ;  /* 0x0000000411204825 */ /* 0x010fca00078e0020 */
[----:B------:R0:W-:Y:S01]  /*2760*/  @P4 STG.E desc[UR8][R32.64], R10 ;  /* 0x0000000a20004986 */ /* 0x0001e2000c101908 */
[----:B--2---:R-:W-:-:S05]  /*2770*/  @P4 IMAD.WIDE.U32 R34, R17, 0x4, R34 ;  /* 0x0000000411224825 */ /* 0x004fca00078e0022 */
[----:B------:R0:W-:Y:S01]  /*2780*/  @P4 STG.E desc[UR8][R34.64], R11 ;  /* 0x0000000b22004986 */ /* 0x0001e2000c101908 */
[----:B------:R-:W-:Y:S05]  /*2790*/  @!P5 EXIT ;  /* 0x000000000000d94d */ /* 0x000fea0003800000 */
[----:B0-----:R-:W0:Y:S08]  /*27a0*/  LDC.64 R2, c[0x0][0x388] ;  /* 0x0000e200ff027b82 */ /* 0x001e300000000a00 */
[----:B------:R-:W1:Y:S01]  /*27b0*/  LDC.64 R4, c[0x0][0x398] ;  /* 0x0000e600ff047b82 */ /* 0x000e620000000a00 */
[----:B0-----:R-:W-:-:S05]  /*27c0*/  IMAD.WIDE.U32 R2, R0, 0x4, R2 ;  /* 0x0000000400027825 */ /* 0x001fca00078e0002 */
[----:B------:R-:W-:Y:S01]  /*27d0*/  STG.E desc[UR8][R2.64], R12 ;  /* 0x0000000c02007986 */ /* 0x000fe2000c101908 */
[----:B-1----:R-:W-:-:S05]  /*27e0*/  IMAD.WIDE.U32 R4, R0, 0x4, R4 ;  /* 0x0000000400047825 */ /* 0x002fca00078e0004 */
[----:B------:R-:W-:Y:S01]  /*27f0*/  STG.E desc[UR8][R4.64], R13 ;  /* 0x0000000d04007986 */ /* 0x000fe2000c101908 */
[----:B------:R-:W-:Y:S05]  /*2800*/  EXIT ;  /* 0x000000000000794d */ /* 0x000fea0003800000 */
.L_x_0:
[----:B------:R-:W-:-:S13]  /*2810*/  ISETP.NE.AND P0, PT, R0, RZ, PT ;  /* 0x000000ff0000720c */ /* 0x000fda0003f05270 */
[----:B------:R-:W-:Y:S05]  /*2820*/  @!P0 EXIT ;  /* 0x000000000000894d */ /* 0x000fea0003800000 */
[----:B------:R-:W0:Y:S01]  /*2830*/  S2R R32, SR_TID.X ;  /* 0x0000000000207919 */ /* 0x000e220000002100 */
[----:B------:R-:W1:Y:S01]  /*2840*/  LDCU.64 UR4, c[0x0][0x380] ;  /* 0x00007000ff0477ac */ /* 0x000e620008000a00 */
[----:B0-----:R-:W-:-:S04]  /*2850*/  IMAD R25, R32, 0x6, RZ ;  /* 0x0000000620197824 */ /* 0x001fc800078e02ff */
[----:B------:R-:W-:Y:S01]  /*2860*/  VIADD R23, R25, 0x5 ;  /* 0x0000000519177836 */ /* 0x000fe20000000000 */
[----:B------:R-:W-:-:S05]  /*2870*/  IADD3 R6, P0, PT, R2, R25, RZ ;  /* 0x0000001902067210 */ /* 0x000fca0007f1e0ff */
[----:B------:R-:W-:Y:S01]  /*2880*/  IMAD.X R7, RZ, RZ, RZ, P0 ;  /* 0x000000ffff077224 */ /* 0x000fe200000e06ff */
[----:B------:R-:W-:Y:S01]  /*2890*/  ISETP.GE.U32.AND P0, PT, R23, R0, PT ;  /* 0x000000001700720c */ /* 0x000fe20003f06070 */
[----:B------:R-:W-:-:S03]  /*28a0*/  IMAD.SHL.U32 R16, R6, 0x4, RZ ;  /* 0x0000000406107824 */ /* 0x000fc600078e00ff */
[----:B------:R-:W-:Y:S02]  /*28b0*/  SHF.L.U64.HI R9, R6, 0x2, R7 ;  /* 0x0000000206097819 */ /* 0x000fe40000010207 */
[----:B-1----:R-:W-:-:S04]  /*28c0*/  IADD3 R18, P1, PT, R16, UR4, RZ ;  /* 0x0000000410127c10 */ /* 0x002fc8000ff3e0ff */
[----:B------:R-:W-:Y:S02]  /*28d0*/  IADD3.X R19, PT, PT, R9, UR5, RZ, P1, !PT ;  /* 0x0000000509137c10 */ /* 0x000fe40008ffe4ff */
[----:B------:R-:W-:-:S03]  /*28e0*/  ISETP.GE.U32.AND P1, PT, R25, R0, PT ;  /* 0x000000001900720c */ /* 0x000fc60003f26070 */
[----:B------:R0:W5:Y:S01]  /*28f0*/  @!P0 LDG.E R3, desc[UR8][R18.64+0x14] ;  /* 0x0000140812038981 */ /* 0x000162000c1e1900 */
[----:B------:R-:W-:Y:S01]  /*2900*/  ISETP.NE.AND P2, PT, R32, RZ, PT ;  /* 0x000000ff2000720c */ /* 0x000fe20003f45270 */
[----:B------:R-:W-:Y:S01]  /*2910*/  BSSY.RECONVERGENT B0, `(.L_x_26) ;  /* 0x000000c000007945 */ /* 0x000fe20003800200 */
[----:B------:R-:W-:-:S07]  /*2920*/  VIADD R11, R25, 0x1 ;  /* 0x00000001190b7836 */ /* 0x000fce0000000000 */
[----:B------:R0:W5:Y:S01]  /*2930*/  @!P1 LDG.E R4, desc[UR8][R18.64] ;  /* 0x0000000812049981 */ /* 0x000162000c1e1900 */
[----:B------:R-:W-:-:S03]  /*2940*/  P2R R6, PR, RZ, 0x4 ;  /* 0x00000004ff067803 */ /* 0x000fc60000000000 */
[----:B------:R-:W-:Y:S05]  /*2950*/  @P2 BRA `(.L_x_27) ;  /* 0x00000000001c2947 */ /* 0x000fea0003800000 */
[----:B------:R-:W-:Y:S01]  /*2960*/  ISETP.NE.AND P2, PT, R5, RZ, PT ;  /* 0x000000ff0500720c */ /* 0x000fe20003f45270 */
[----:B-----5:R-:W-:-:S12]  /*2970*/  IMAD.MOV.U32 R6, RZ, RZ, R4 ;  /* 0x000000ffff067224 */ /* 0x020fd800078e0004 */
[----:B------:R-:W-:Y:S05]  /*2980*/  @!P2 BRA `(.L_x_27) ;  /* 0x000000000010a947 */ /* 0x000fea0003800000 */
[----:B------:R-:W1:Y:S01]  /*2990*/  LDC.64 R6, c[0x0][0x380] ;  /* 0x0000e000ff067b82 */ /* 0x000e620000000a00 */
[----:B------:R-:W-:-:S04]  /*29a0*/  VIADD R13, R2, 0xffffffff ;  /* 0xffffffff020d7836 */ /* 0x000fc80000000000 */
[----:B-1----:R-:W-:-:S06]  /*29b0*/  IMAD.WIDE.U32 R6, R13, 0x4, R6 ;  /* 0x000000040d067825 */ /* 0x002fcc00078e0006 */
[----:B------:R1:W5:Y:S02]  /*29c0*/  LDG.E R6, desc[UR8][R6.64] ;  /* 0x0000000806067981 */ /* 0x000364000c1e1900 */
.L_x_27:
[----:B------:R-:W-:Y:S05]  /*29d0*/  BSYNC.RECONVERGENT B0 ;  /* 0x0000000000007941 */ /* 0x000fea0003800200 */
.L_x_26:
[----:B------:R-:W2:Y:S01]  /*29e0*/  LDCU.64 UR4, c[0x0][0x390] ;  /* 0x00007200ff0477ac */ /* 0x000ea20008000a00 */
[----:B------:R-:W-:Y:S01]  /*29f0*/  ISETP.GE.U32.AND P4, PT, R11, R0, PT ;  /* 0x000000000b00720c */ /* 0x000fe20003f86070 */
[C---:B------:R-:W-:Y:S02]  /*2a00*/  VIADD R13, R25.reuse, 0x2 ;  /* 0x00000002190d7836 */ /* 0x040fe40000000000 */
[----:B------:R-:W-:-:S03]  /*2a10*/  VIADD R15, R25, 0x3 ;  /* 0x00000003190f7836 */ /* 0x000fc60000000000 */
[-C--:B------:R-:W-:Y:S02]  /*2a20*/  ISETP.GE.U32.AND P3, PT, R13, R0.reuse, PT ;  /* 0x000000000d00720c */ /* 0x080fe40003f66070 */
[----:B------:R-:W-:Y:S01]  /*2a30*/  ISETP.GE.U32.AND P2, PT, R15, R0, PT ;  /* 0x000000000f00720c */ /* 0x000fe20003f46070 */
[----:B------:R-:W-:-:S04]  /*2a40*/  VIADD R21, R25, 0x4 ;  /* 0x0000000419157836 */ /* 0x000fc80000000000 */
[----:B------:R-:W3:Y:S01]  /*2a50*/  @!P4 LDG.E R8, desc[UR8][R18.64+0x4] ;  /* 0x000004081208c981 */ /* 0x000ee2000c1e1900 */
[----:B--2---:R-:W-:-:S05]  /*2a60*/  IADD3 R16, P5, PT, R16, UR4, RZ ;  /* 0x0000000410107c10 */ /* 0x004fca000ffbe0ff */
[----:B------:R-:W2:Y:S01]  /*2a70*/  @!P3 LDG.E R10, desc[UR8][R18.64+0x8] ;  /* 0x00000808120ab981 */ /* 0x000ea2000c1e1900 */
[----:B------:R-:W-:Y:S02]  /*2a80*/  IADD3.X R17, PT, PT, R9, UR5, RZ, P5, !PT ;  /* 0x0000000509117c10 */ /* 0x000fe4000affe4ff */
[----:B------:R-:W-:Y:S01]  /*2a90*/  ISETP.GE.U32.AND P5, PT, R21, R0, PT ;  /* 0x000000001500720c */ /* 0x000fe20003fa6070 */
[----:B------:R-:W4:-:S12]  /*2aa0*/  @!P2 LDG.E R12, desc[UR8][R18.64+0xc] ;  /* 0x00000c08120ca981 */ /* 0x000f18000c1e1900 */
[----:B------:R-:W4:Y:S01]  /*2ab0*/  @!P5 LDG.E R14, desc[UR8][R18.64+0x10] ;  /* 0x00001008120ed981 */ /* 0x000f22000c1e1900 */
[----:B------:R-:W-:Y:S08]  /*2ac0*/  BAR.SYNC.DEFER_BLOCKING 0x0 ;  /* 0x0000000000007b1d */ /* 0x000ff00000010000 */
[----:B------:R-:W0:Y:S01]  /*2ad0*/  S2UR UR5, SR_CgaCtaId ;  /* 0x00000000000579c3 */ /* 0x000e220000008800 */
[----:B------:R-:W-:Y:S01]  /*2ae0*/  UMOV UR4, 0x400 ;  /* 0x0000040000047882 */ /* 0x000fe20000000000 */
[----:B------:R-:W5:Y:S04]  /*2af0*/  @!P1 LDG.E R9, desc[UR8][R16.64] ;  /* 0x0000000810099981 */ /* 0x000f68000c1e1900 */
[----:B------:R-:W5:Y:S04]  /*2b00*/  @!P4 LDG.E R30, desc[UR8][R16.64+0x4] ;  /* 0x00000408101ec981 */ /* 0x000f68000c1e1900 */
[----:B------:R-:W5:Y:S04]  /*2b10*/  @!P3 LDG.E R28, desc[UR8][R16.64+0x8] ;  /* 0x00000808101cb981 */ /* 0x000f68000c1e1900 */
[----:B------:R-:W5:Y:S04]  /*2b20*/  @!P2 LDG.E R26, desc[UR8][R16.64+0xc] ;  /* 0x00000c08101aa981 */ /* 0x000f68000c1e1900 */
[----:B------:R-:W5:Y:S04]  /*2b30*/  @!P5 LDG.E R24, desc[UR8][R16.64+0x10] ;  /* 0x000010081018d981 */ /* 0x000f68000c1e1900 */
[----:B-1----:R1:W5:Y:S01]  /*2b40*/  @!P0 LDG.E R7, desc[UR8][R16.64+0x14] ;  /* 0x0000140810078981 */ /* 0x002362000c1e1900 */
[----:B0-----:R-:W-:-:S06]  /*2b50*/  ULEA UR4, UR5, UR4, 0x18 ;  /* 0x0000000405047291 */ /* 0x001fcc000f8ec0ff */
[C---:B------:R-:W-:Y:S01]  /*2b60*/  LEA R2, R32.reuse, UR4, 0x2 ;  /* 0x0000000420027c11 */ /* 0x040fe2000f8e10ff */
[----:B------:R-:W-:Y:S01]  /*2b70*/  BAR.SYNC.DEFER_BLOCKING 0x0 ;  /* 0x0000000000007b1d */ /* 0x000fe20000010000 */
[----:B------:R-:W-:-:S05]  /*2b80*/  ISETP.NE.AND P6, PT, R32, RZ, PT ;  /* 0x000000ff2000720c */ /* 0x000fca0003fc5270 */
[----:B-----5:R-:W-:Y:S02]  /*2b90*/  STS [R2+0x25c], R3 ;  /* 0x00025c0302007388 */ /* 0x020fe40000000800 */
[----:B------:R-:W-:Y:S06]  /*2ba0*/  BAR.SYNC.DEFER_BLOCKING 0x0 ;  /* 0x0000000000007b1d */ /* 0x000fec0000010000 */
[----:B------:R0:W0:Y:S01]  /*2bb0*/  @P6 LDS R6, [R2+0x258] ;  /* 0x0002580002066984 */ /* 0x0000220000000800 */
[CC--:B------:R-:W-:Y:S02]  /*2bc0*/  ISETP.GE.U32.AND P3, PT, R25.reuse, R0.reuse, PT ;  /* 0x000000001900720c */ /* 0x0c0fe40003f66070 */
[----:B------:R-:W-:-:S02]  /*2bd0*/  ISETP.NE.AND P0, PT, R25, R0, PT ;  /* 0x000000001900720c */ /* 0x000fc40003f05270 */
[CC--:B------:R-:W-:Y:S02]  /*2be0*/  ISETP.GE.U32.AND P1, PT, R11.reuse, R0.reuse, PT ;  /* 0x000000000b00720c */ /* 0x0c0fe40003f26070 */
[----:B-1----:R-:W-:Y:S02]  /*2bf0*/  P2R R16, PR, RZ, 0x40 ;  /* 0x00000040ff107803 */ /* 0x002fe40000000000 */
[----:B------:R-:W-:Y:S02]  /*2c00*/  SEL R16, RZ, 0xffffffff, P0 ;  /* 0xffffffffff107807 */ /* 0x000fe40000000000 */
[-C--:B------:R-:W-:Y:S02]  /*2c10*/  ISETP.NE.AND P2, PT, R11, R0.reuse, PT ;  /* 0x000000000b00720c */ /* 0x080fe40003f45270 */
[----:B------:R-:W-:Y:S02]  /*2c20*/  ISETP.GE.U32.AND P0, PT, R13, R0, PT ;  /* 0x000000000d00720c */ /* 0x000fe40003f06070 */
[----:B0-----:R-:W-:-:S02]  /*2c30*/  SEL R2, RZ, 0xffffffff, P2 ;  /* 0xffffffffff027807 */ /* 0x001fc40001000000 */
[----:B------:R-:W-:-:S04]  /*2c40*/  ISETP.NE.AND P4, PT, R6, R4, PT ;  /* 0x000000040600720c */ /* 0x000fc80003f85270 */
[----:B------:R-:W-:Y:S02]  /*2c50*/  @!P3 SEL R16, RZ, 0xffffffff, !P4 ;  /* 0xffffffffff10b807 */ /* 0x000fe40006000000 */
[-C--:B------:R-:W-:Y:S02]  /*2c60*/  ISETP.NE.AND P4, PT, R13, R0.reuse, PT ;  /* 0x000000000d00720c */ /* 0x080fe40003f85270 */
[CC--:B------:R-:W-:Y:S02]  /*2c70*/  ISETP.GE.U32.AND P3, PT, R15.reuse, R0.reuse, PT ;  /* 0x000000000f00720c */ /* 0x0c0fe40003f66070 */
[----:B------:R-:W-:Y:S02]  /*2c80*/  SEL R45, RZ, 0xffffffff, P4 ;  /* 0xffffffffff2d7807 */ /* 0x000fe40002000000 */
[----:B------:R-:W-:-:S04]  /*2c90*/  ISETP.NE.AND P4, PT, R15, R0, PT ;  /* 0x000000000f00720c */ /* 0x000fc80003f85270 */
[----:B------:R-:W-:Y:S02]  /*2ca0*/  SEL R27, RZ, 0xffffffff, P4 ;  /* 0xffffffffff1b7807 */ /* 0x000fe40002000000 */
[----:B------:R-:W-:Y:S02]  /*2cb0*/  LOP3.LUT R16, R16, 0x1, RZ, 0xc0, !PT ;  /* 0x0000000110107812 */ /* 0x000fe400078ec0ff */
[----:B---3--:R-:W-:-:S04]  /*2cc0*/  ISETP.NE.AND P2, PT, R4, R8, PT ;  /* 0x000000080400720c */ /* 0x008fc80003f45270 */
[----:B------:R-:W-:Y:S02]  /*2cd0*/  @!P1 SEL R2, RZ, 0xffffffff, !P2 ;  /* 0xffffffffff029807 */ /* 0x000fe40005000000 */
[----:B--2---:R-:W-:-:S04]  /*2ce0*/  ISETP.NE.AND P2, PT, R8, R10, PT ;  /* 0x0000000a0800720c */ /* 0x004fc80003f45270 */
[----:B------:R-:W-:Y:S02]  /*2cf0*/  @!P0 SEL R45, RZ, 0xffffffff, !P2 ;  /* 0xffffffffff2d8807 */ /* 0x000fe40005000000 */
[----:B----4-:R-:W-:Y:S02]  /*2d00*/  ISETP.NE.AND P4, PT, R10, R12, PT ;  /* 0x0000000c0a00720c */ /* 0x010fe40003f85270 */
[CC--:B------:R-:W-:Y:S02]  /*2d10*/  ISETP.GE.U32.AND P0, PT, R21.reuse, R0.reuse, PT ;  /* 0x000000001500720c */ /* 0x0c0fe40003f06070 */
[----:B------:R-:W-:Y:S02]  /*2d20*/  @!P3 SEL R27, RZ, 0xffffffff, !P4 ;  /* 0xffffffffff1bb807 */ /* 0x000fe40006000000 */
[----:B------:R-:W-:-:S04]  /*2d30*/  ISETP.NE.AND P4, PT, R21, R0, PT ;  /* 0x000000001500720c */ /* 0x000fc80003f85270 */
[----:B------:R-:W-:Y:S02]  /*2d40*/  SEL R11, RZ, 0xffffffff, P4 ;  /* 0xffffffffff0b7807 */ /* 0x000fe40002000000 */
[----:B------:R-:W-:Y:S02]  /*2d50*/  ISETP.NE.AND P4, PT, R12, R14, PT ;  /* 0x0000000e0c00720c */ /* 0x000fe40003f85270 */
[-C--:B------:R-:W-:Y:S02]  /*2d60*/  ISETP.GE.U32.AND P2, PT, R23, R0.reuse, PT ;  /* 0x000000001700720c */ /* 0x080fe40003f46070 */
[----:B------:R-:W-:Y:S02]  /*2d70*/  @!P0 SEL R11, RZ, 0xffffffff, !P4 ;  /* 0xffffffffff0b8807 */ /* 0x000fe40006000000 */
[----:B------:R-:W-:Y:S02]  /*2d80*/  ISETP.NE.AND P0, PT, R5, RZ, PT ;  /* 0x000000ff0500720c */ /* 0x000fe40003f05270 */
[----:B------:R-:W-:-:S02]  /*2d90*/  ISETP.NE.AND P3, PT, R23, R0, PT ;  /* 0x000000001700720c */ /* 0x000fc40003f65270 */
[----:B------:R-:W-:Y:S02]  /*2da0*/  LOP3.LUT P1, RZ, R5, R32, RZ, 0xfc, !PT ;  /* 0x0000002005ff7212 */ /* 0x000fe4000782fcff */
[----:B------:R-:W-:Y:S02]  /*2db0*/  SEL R13, RZ, 0xffffffff, P3 ;  /* 0xffffffffff0d7807 */ /* 0x000fe40001800000 */
[----:B------:R-:W-:Y:S02]  /*2dc0*/  ISETP.NE.AND P3, PT, R14, R3, PT ;  /* 0x000000030e00720c */ /* 0x000fe40003f65270 */
[----:B------:R-:W-:Y:S02]  /*2dd0*/  ISETP.EQ.U32.AND P1, PT, R16, 0x1, P1 ;  /* 0x000000011000780c */ /* 0x000fe40000f22070 */
[----:B------:R-:W-:Y:S02]  /*2de0*/  LOP3.LUT R16, R2, 0x1, RZ, 0xc0, !PT ;  /* 0x0000000102107812 */ /* 0x000fe400078ec0ff */
[----:B------:R-:W-:-:S02]  /*2df0*/  @!P2 SEL R13, RZ, 0xffffffff, !P3 ;  /* 0xffffffffff0da807 */ /* 0x000fc40005800000 */
[----:B------:R-:W-:Y:S02]  /*2e00*/  LOP3.LUT R45, R45, 0x1, RZ, 0xc0, !PT ;  /* 0x000000012d2d7812 */ /* 0x000fe400078ec0ff */
[----:B------:R-:W-:Y:S02]  /*2e10*/  LOP3.LUT R27, R27, 0x1, RZ, 0xc0, !PT ;  /* 0x000000011b1b7812 */ /* 0x000fe400078ec0ff */
[----:B------:R-:W-:Y:S02]  /*2e20*/  LOP3.LUT R2, R11, 0x1, RZ, 0xc0, !PT ;  /* 0x000000010b027812 */ /* 0x000fe400078ec0ff */
[----:B------:R-:W-:Y:S02]  /*2e30*/  LOP3.LUT R13, R13, 0x1, RZ, 0xc0, !PT ;  /* 0x000000010d0d7812 */ /* 0x000fe400078ec0ff */
[----:B------:R-:W-:Y:S02]  /*2e40*/  ISETP.NE.U32.AND P2, PT, R16, 0x1, PT ;  /* 0x000000011000780c */ /* 0x000fe40003f45070 */
[----:B------:R-:W-:-:S02]  /*2e50*/  ISETP.NE.U32.AND P3, PT, R45, 0x1, PT ;  /* 0x000000012d00780c */ /* 0x000fc40003f65070 */
[----:B------:R-:W-:Y:S02]  /*2e60*/  ISETP.NE.U32.AND P4, PT, R27, 0x1, PT ;  /* 0x000000011b00780c */ /* 0x000fe40003f85070 */
[----:B------:R-:W-:Y:S02]  /*2e70*/  SEL R17, RZ, 0x1, !P1 ;  /* 0x00000001ff117807 */ /* 0x000fe40004800000 */
[----:B------:R-:W-:Y:S01]  /*2e80*/  ISETP.NE.U32.AND P5, PT, R2, 0x1, PT ;  /* 0x000000010200780c */ /* 0x000fe20003fa5070 */
[----:B------:R-:W-:-:S12]  /*2e90*/  @P0 BRA `(.L_x_28) ;  /* 0x0000000400ac0947 */ /* 0x000fd80003800000 */
[----:B------:R-:W-:Y:S01]  /*2ea0*/  VIMNMX R5, PT, PT, R9, R30, PT ;  /* 0x0000001e09057248 */ /* 0x000fe20003fe0100 */
[----:B------:R-:W0:Y:S01]  /*2eb0*/  S2R R15, SR_LANEID ;  /* 0x00000000000f7919 */ /* 0x000e220000000000 */
[----:B------:R-:W-:Y:S02]  /*2ec0*/  ISETP.NE.U32.AND P0, PT, R13, 0x1, PT ;  /* 0x000000010d00780c */ /* 0x000fe40003f05070 */
[----:B------:R-:W-:Y:S02]  /*2ed0*/  SEL R5, R30, R5, !P2 ;  /* 0x000000051e057207 */ /* 0x000fe40005000000 */
[----:B------:R-:W-:Y:S02]  /*2ee0*/  IADD3 R16, PT, PT, R45, R17, R16 ;  /* 0x000000112d107210 */ /* 0x000fe40007ffe010 */
[----:B------:R-:W-:Y:S02]  /*2ef0*/  VIMNMX R5, PT, PT, R28, R5, PT ;  /* 0x000000051c057248 */ /* 0x000fe40003fe0100 */
[----:B------:R-:W-:-:S02]  /*2f00*/  IADD3 R16, PT, PT, R2, R16, R27 ;  /* 0x0000001002107210 */ /* 0x000fc40007ffe01b */
[----:B------:R-:W-:Y:S02]  /*2f10*/  SEL R5, R28, R5, !P3 ;  /* 0x000000051c057207 */ /* 0x000fe40005800000 */
[----:B------:R-:W-:Y:S01]  /*2f20*/  P2R R11, PR, RZ, 0x2 ;  /* 0x00000002ff0b7803 */ /* 0x000fe20000000000 */
[----:B------:R-:W-:Y:S01]  /*2f30*/  IMAD.IADD R16, R13, 0x1, R16 ;  /* 0x000000010d107824 */ /* 0x000fe200078e0210 */
[----:B------:R-:W-:Y:S02]  /*2f40*/  VIMNMX R5, PT, PT, R26, R5, PT ;  /* 0x000000051a057248 */ /* 0x000fe40003fe0100 */
[----:B------:R-:W-:Y:S02]  /*2f50*/  ISETP.GE.U32.AND P1, PT, R32, 0x20, PT ;  /* 0x000000202000780c */ /* 0x000fe40003f26070 */
[----:B------:R-:W-:Y:S02]  /*2f60*/  SEL R5, R26, R5, !P4 ;  /* 0x000000051a057207 */ /* 0x000fe40006000000 */
[----:B------:R-:W-:-:S02]  /*2f70*/  ISETP.NE.AND P6, PT, R16, RZ, PT ;  /* 0x000000ff1000720c */ /* 0x000fc40003fc5270 */
[----:B------:R-:W-:-:S04]  /*2f80*/  VIMNMX R5, PT, PT, R24, R5, PT ;  /* 0x0000000518057248 */ /* 0x000fc80003fe0100 */
[----:B------:R-:W-:-:S04]  /*2f90*/  SEL R18, R24, R5, !P5 ;  /* 0x0000000518127207 */ /* 0x000fc80006800000 */
[----:B------:R-:W-:-:S04]  /*2fa0*/  VIMNMX R18, PT, PT, R7, R18, PT ;  /* 0x0000001207127248 */ /* 0x000fc80003fe0100 */
[----:B------:R-:W-:Y:S02]  /*2fb0*/  SEL R36, R7, R18, !P0 ;  /* 0x0000001207247207 */ /* 0x000fe40004000000 */
[----:B0-----:R-:W-:-:S03]  /*2fc0*/  ISETP.GE.AND P0, PT, R15, 0x1, PT ;  /* 0x000000010f00780c */ /* 0x001fc60003f06270 */
        /* <DEDUP_REMOVED lines=28> */
[----:B------:R-:W-:Y:S02]  /*3190*/  ISETP.NE.AND P6, PT, R15, 0x1f, PT ;  /* 0x0000001f0f00780c */ /* 0x000fe40003fc5270 */
[----:B0-----:R-:W-:Y:S02]  /*31a0*/  SEL R16, R5, RZ, P0 ;  /* 0x000000ff05107207 */ /* 0x001fe40000000000 */
[----:B------:R-:W0:Y:S03]  /*31b0*/  SHFL.UP PT, R5, R36, 0x10, RZ ;  /* 0x0600000024057989 */ /* 0x000e2600000e00ff */
[----:B------:R-:W-:-:S05]  /*31c0*/  IMAD.IADD R16, R7, 0x1, R16 ;  /* 0x0000000107107824 */ /* 0x000fca00078e0210 */
[----:B------:R-:W1:Y:S01]  /*31d0*/  SHFL.UP PT, R13, R16, 0x10, RZ ;  /* 0x06000000100d7989 */ /* 0x000e6200000e00ff */
[----:B------:R-:W-:Y:S02]  /*31e0*/  ISETP.NE.AND P0, PT, R16, RZ, PT ;  /* 0x000000ff1000720c */ /* 0x000fe40003f05270 */
[----:B0-----:R-:W-:-:S04]  /*31f0*/  VIMNMX R5, PT, PT, R36, R5, PT ;  /* 0x0000000524057248 */ /* 0x001fc80003fe0100 */
[----:B------:R-:W-:Y:S02]  /*3200*/  SEL R35, R5, R36, !P0 ;  /* 0x0000002405237207 */ /* 0x000fe40004000000 */
[----:B------:R-:W-:Y:S02]  /*3210*/  ISETP.GE.AND P0, PT, R15, 0x10, PT ;  /* 0x000000100f00780c */ /* 0x000fe40003f06270 */
[----:B------:R-:W-:Y:S02]  /*3220*/  SHF.R.U32.HI R5, RZ, 0x5, R32 ;  /* 0x00000005ff057819 */ /* 0x000fe40000011620 */
[----:B-1----:R-:W-:Y:S02]  /*3230*/  SEL R13, R13, RZ, P0 ;  /* 0x000000ff0d0d7207 */ /* 0x002fe40000000000 */
[----:B------:R-:W-:Y:S02]  /*3240*/  @!P6 LEA R7, R5, UR4, 0x3 ;  /* 0x000000040507ec11 */ /* 0x000fe4000f8e18ff */
[----:B------:R-:W-:Y:S01]  /*3250*/  SEL R36, R36, R35, !P0 ;  /* 0x0000002324247207 */ /* 0x000fe20004000000 */
[----:B------:R-:W-:-:S05]  /*3260*/  IMAD.IADD R34, R16, 0x1, R13 ;  /* 0x0000000110227824 */ /* 0x000fca00078e020d */
[----:B------:R-:W-:Y:S01]  /*3270*/  @!P6 STS.64 [R7], R34 ;  /* 0x000000220700e388 */ /* 0x000fe20000000a00 */
[----:B------:R-:W-:Y:S06]  /*3280*/  BAR.SYNC.DEFER_BLOCKING 0x0 ;  /* 0x0000000000007b1d */ /* 0x000fec0000010000 */
[----:B------:R-:W0:Y:S04]  /*3290*/  SHFL.UP PT, R25, R34, 0x1, RZ ;  /* 0x0420000022197989 */ /* 0x000e2800000e00ff */
[----:B------:R-:W-:Y:S04]  /*32a0*/  SHFL.UP PT, R7, R36, 0x1, RZ ;  /* 0x0420000024077989 */ /* 0x000fe800000e00ff */
[----:B------:R-:W1:Y:S04]  /*32b0*/  LDS.128 R16, [UR4] ;  /* 0x00000004ff107984 */ /* 0x000e680008000c00 */
[----:B------:R-:W2:Y:S01]  /*32c0*/  LDS.128 R20, [UR4+0x10] ;  /* 0x00001004ff147984 */ /* 0x000ea20008000c00 */
[----:B0-----:R-:W-:-:S02]  /*32d0*/  @P1 ISETP.NE.AND P6, PT, R25, RZ, PT ;  /* 0x000000ff1900120c */ /* 0x001fc40003fc5270 */
[----:B-1----:R-:W-:Y:S01]  /*32e0*/  ISETP.NE.AND P0, PT, R18, RZ, PT ;  /* 0x000000ff1200720c */ /* 0x002fe20003f05270 */
[----:B------:R-:W-:-:S12]  /*32f0*/  IMAD.IADD R13, R16, 0x1, R18 ;  /* 0x00000001100d7824 */ /* 0x000fd800078e0212 */
[----:B------:R-:W-:Y:S02]  /*3300*/  @!P0 VIMNMX R19, PT, PT, R17, R19, PT ;  /* 0x0000001311138248 */ /* 0x000fe40003fe0100 */
[----:B------:R-:W-:-:S04]  /*3310*/  ISETP.NE.AND P0, PT, R5, 0x2, PT ;  /* 0x000000020500780c */ /* 0x000fc80003f05270 */
[----:B------:R-:W-:Y:S02]  /*3320*/  SEL R16, R13, R16, !P0 ;  /* 0x000000100d107207 */ /* 0x000fe40004000000 */
[----:B------:R-:W-:Y:S02]  /*3330*/  SEL R18, R19, R17, !P0 ;  /* 0x0000001113127207 */ /* 0x000fe40004000000 */
[----:B--2---:R-:W-:-:S13]  /*3340*/  ISETP.NE.AND P0, PT, R20, RZ, PT ;  /* 0x000000ff1400720c */ /* 0x004fda0003f05270 */
[----:B------:R-:W-:Y:S02]  /*3350*/  @!P0 VIMNMX R21, PT, PT, R19, R21, PT ;  /* 0x0000001513158248 */ /* 0x000fe40003fe0100 */
[----:B------:R-:W-:Y:S02]  /*3360*/  PLOP3.LUT P0, PT, PT, PT, PT, 0x80, 0x8 ;  /* 0x000000000008781c */ /* 0x000fe40003f0f070 */
[----:B------:R-:W-:Y:S02]  /*3370*/  @P1 PLOP3.LUT P0, PT, P6, PT, PT, 0x80, 0x8 ;  /* 0x000000000008181c */ /* 0x000fe4000370f070 */
[----:B------:R-:W-:-:S13]  /*3380*/  ISETP.NE.AND P6, PT, R22, RZ, PT ;  /* 0x000000ff1600720c */ /* 0x000fda0003fc5270 */
[----:B------:R-:W-:Y:S02]  /*3390*/  @!P6 VIMNMX R23, PT, PT, R23, R21, PT ;  /* 0x000000151717e248 */ /* 0x000fe40003fe0100 */
[----:B------:R-:W-:-:S04]  /*33a0*/  ISETP.NE.AND P6, PT, R5, 0x3, PT ;  /* 0x000000030500780c */ /* 0x000fc80003fc5270 */
[----:B------:R-:W-:Y:S01]  /*33b0*/  SEL R18, R21, R18, !P6 ;  /* 0x0000001215127207 */ /* 0x000fe20007000000 */
[----:B------:R-:W-:-:S03]  /*33c0*/  IMAD.IADD R21, R13, 0x1, R20 ;  /* 0x000000010d157824 */ /* 0x000fc600078e0214 */
[----:B------:R-:W-:Y:S02]  /*33d0*/  @!P0 VIMNMX R7, PT, PT, R7, R18, PT ;  /* 0x0000001207078248 */ /* 0x000fe40003fe0100 */
[----:B------:R-:W-:Y:S02]  /*33e0*/  @P1 ISETP.NE.AND P0, PT, R15, RZ, PT ;  /* 0x000000ff0f00120c */ /* 0x000fe40003f05270 */
[----:B------:R-:W-:Y:S01]  /*33f0*/  SEL R16, R21, R16, !P6 ;  /* 0x0000001015107207 */ /* 0x000fe20007000000 */
[----:B------:R-:W-:Y:S01]  /*3400*/  IMAD.IADD R21, R22, 0x1, R21 ;  /* 0x0000000116157824 */ /* 0x000fe200078e0215 */
[----:B------:R-:W-:Y:S02]  /*3410*/  @P1 SEL R7, R18, R7, !P0 ;  /* 0x0000000712071207 */ /* 0x000fe40004000000 */
[----:B------:R-:W-:Y:S02]  /*3420*/  @P1 SEL R15, R25, RZ, P0 ;  /* 0x000000ff190f1207 */ /* 0x000fe40000000000 */
[----:B------:R-:W-:-:S02]  /*3430*/  ISETP.NE.AND P1, PT, R11, RZ, PT ;  /* 0x000000ff0b00720c */ /* 0x000fc40003f25270 */
[C---:B------:R-:W-:Y:S02]  /*3440*/  VIMNMX R18, PT, PT, R9.reuse, R7, PT ;  /* 0x0000000709127248 */ /* 0x040fe40003fe0100 */
[C---:B------:R-:W-:Y:S02]  /*3450*/  ISETP.NE.AND P0, PT, R32.reuse, RZ, PT ;  /* 0x000000ff2000720c */ /* 0x040fe40003f05270 */
[C---:B------:R-:W-:Y:S02]  /*3460*/  SEL R18, R9.reuse, R18, P1 ;  /* 0x0000001209127207 */ /* 0x040fe40000800000 */
[----:B------:R-:W-:Y:S02]  /*3470*/  ISETP.GE.U32.AND P6, PT, R32, 0x20, PT ;  /* 0x000000202000780c */ /* 0x000fe40003fc6070 */
[----:B------:R-:W-:-:S04]  /*3480*/  SEL R5, R9, R18, !P0 ;  /* 0x0000001209057207 */ /* 0x000fc80004000000 */
[----:B------:R-:W-:-:S04]  /*3490*/  VIMNMX R9, PT, PT, R30, R5, PT ;  /* 0x000000051e097248 */ /* 0x000fc80003fe0100 */
[----:B------:R-:W-:-:S03]  /*34a0*/  SEL R9, R30, R9, !P2 ;  /* 0x000000091e097207 */ /* 0x000fc60005000000 */
[----:B------:R-:W-:Y:S01]  /*34b0*/  @P6 IMAD.IADD R25, R16, 0x1, R15 ;  /* 0x0000000110196824 */ /* 0x000fe200078e020f */
[----:B------:R-:W-:Y:S01]  /*34c0*/  VIMNMX R11, PT, PT, R28, R9, PT ;  /* 0x000000091c0b7248 */ /* 0x000fe20003fe0100 */
[----:B------:R-:W-:-:S03]  /*34d0*/  IMAD.MOV.U32 R16, RZ, RZ, RZ ;  /* 0x000000ffff107224 */ /* 0x000fc600078e00ff */
[----:B------:R-:W-:Y:S02]  /*34e0*/  SEL R11, R28, R11, !P3 ;  /* 0x0000000b1c0b7207 */ /* 0x000fe40005800000 */
[----:B------:R-:W-:Y:S02]  /*34f0*/  SEL R18, R25, RZ, P0 ;  /* 0x000000ff19127207 */ /* 0x000fe40000000000 */
[----:B------:R-:W-:-:S04]  /*3500*/  VIMNMX R13, PT, PT, R26, R11, PT ;  /* 0x0000000b1a0d7248 */ /* 0x000fc80003fe0100 */
[----:B------:R-:W-:-:S04]  /*3510*/  SEL R13, R26, R13, !P4 ;  /* 0x0000000d1a0d7207 */ /* 0x000fc80006000000 */
[----:B------:R-:W-:-:S04]  /*3520*/  VIMNMX R17, PT, PT, R24, R13, PT ;  /* 0x0000000d18117248 */ /* 0x000fc80003fe0100 */
[----:B------:R-:W-:Y:S01]  /*3530*/  SEL R15, R24, R17, !P5 ;  /* 0x00000011180f7207 */ /* 0x000fe20006800000 */
[----:B------:R-:W-:Y:S06]  /*3540*/  BRA `(.L_x_29) ;  /* 0x00000014002c7947 */ /* 0x000fec0003800000 */
.L_x_28:
[----:B------:R-:W-:Y:S02]  /*3550*/  VIMNMX R11, PT, PT, R9, R30, PT ;  /* 0x0000001e090b7248 */ /* 0x000fe40003fe0100 */
[----:B------:R-:W-:Y:S02]  /*3560*/  IADD3 R16, PT, PT, R45, R17, R16 ;  /* 0x000000112d107210 */ /* 0x000fe40007ffe010 */
[----:B------:R-:W-:Y:S02]  /*3570*/  SEL R11, R30, R11, !P2 ;  /* 0x0000000b1e0b7207 */ /* 0x000fe40005000000 */
[----:B------:R-:W-:Y:S02]  /*3580*/  IADD3 R16, PT, PT, R2, R16, R27 ;  /* 0x0000001002107210 */ /* 0x000fe40007ffe01b */
[C---:B------:R-:W-:Y:S02]  /*3590*/  VIMNMX R11, PT, PT, R28.reuse, R11, PT ;  /* 0x0000000b1c0b7248 */ /* 0x040fe40003fe0100 */
[C---:B------:R-:W-:Y:S01]  /*35a0*/  ISETP.NE.U32.AND P0, PT, R13.reuse, 0x1, PT ;  /* 0x000000010d00780c */ /* 0x040fe20003f05070 */
[----:B------:R-:W-:Y:S01]  /*35b0*/  IMAD.IADD R16, R13, 0x1, R16 ;  /* 0x000000010d107824 */ /* 0x000fe200078e0210 */
[----:B------:R-:W-:-:S02]  /*35c0*/  SEL R11, R28, R11, !P3 ;  /* 0x0000000b1c0b7207 */ /* 0x000fc40005800000 */
[----:B------:R-:W-:Y:S02]  /*35d0*/  SHF.R.U32.HI R27, RZ, 0x5, R32 ;  /* 0x00000005ff1b7819 */ /* 0x000fe40000011620 */
[----:B------:R-:W-:-:S04]  /*35e0*/  VIMNMX R11, PT, PT, R26, R11, PT ;  /* 0x0000000b1a0b7248 */ /* 0x000fc80003fe0100 */
[----:B------:R-:W-:Y:S02]  /*35f0*/  SEL R15, R26, R11, !P4 ;  /* 0x0000000b1a0f7207 */ /* 0x000fe40006000000 */
[----:B------:R-:W0:Y:S02]  /*3600*/  S2R R11, SR_LANEID ;  /* 0x00000000000b7919 */ /* 0x000e240000000000 */
[----:B------:R-:W-:-:S04]  /*3610*/  VIMNMX R15, PT, PT, R24, R15, PT ;  /* 0x0000000f180f7248 */ /* 0x000fc80003fe0100 */
[----:B------:R-:W-:-:S04]  /*3620*/  SEL R18, R24, R15, !P5 ;  /* 0x0000000f18127207 */ /* 0x000fc80006800000 */
[----:B------:R-:W-:-:S04]  /*3630*/  VIMNMX R18, PT, PT, R7, R18, PT ;  /* 0x0000001207127248 */ /* 0x000fc80003fe0100 */
[----:B------:R-:W-:Y:S02]  /*3640*/  SEL R36, R7, R18, !P0 ;  /* 0x0000001207247207 */ /* 0x000fe40004000000 */
[----:B------:R-:W1:Y:S01]  /*3650*/  SHFL.UP PT, R7, R16, 0x1, RZ ;  /* 0x0420000010077989 */ /* 0x000e6200000e00ff */
[----:B------:R-:W-:-:S03]  /*3660*/  ISETP.NE.AND P0, PT, R16, RZ, PT ;  /* 0x000000ff1000720c */ /* 0x000fc60003f05270 */
[----:B------:R-:W2:Y:S01]  /*3670*/  SHFL.UP PT, R13, R36, 0x1, RZ ;  /* 0x04200000240d7989 */ /* 0x000ea200000e00ff */
[C---:B0-----:R-:W-:Y:S02]  /*3680*/  ISETP.GE.AND P3, PT, R11.reuse, 0x1, PT ;  /* 0x000000010b00780c */ /* 0x041fe40003f66270 */
[----:B------:R-:W-:Y:S02]  /*3690*/  ISETP.NE.AND P4, PT, R11, 0x1f, PT ;  /* 0x0000001f0b00780c */ /* 0x000fe40003f85270 */
[----:B-1----:R-:W-:Y:S02]  /*36a0*/  SEL R7, R7, RZ, P3 ;  /* 0x000000ff07077207 */ /* 0x002fe40001800000 */
[----:B--2---:R-:W-:-:S03]  /*36b0*/  VIMNMX R13, PT, PT, R36, R13, PT ;  /* 0x0000000d240d7248 */ /* 0x004fc60003fe0100 */
        /* <DEDUP_REMOVED lines=24> */
[----:B------:R-:W-:Y:S01]  /*3840*/  IMAD.IADD R16, R13, 0x1, R16 ;  /* 0x000000010d107824 */ /* 0x000fe200078e0210 */
[----:B------:R-:W-:-:S03]  /*3850*/  @!P4 LEA R13, R27, UR4, 0x3 ;  /* 0x000000041b0dcc11 */ /* 0x000fc6000f8e18ff */
        /* <DEDUP_REMOVED lines=8> */
[----:B------:R-:W-:-:S04]  /*38e0*/  SEL R35, R15, R36, !P0 ;  /* 0x000000240f237207 */ /* 0x000fc80004000000 */
[----:B------:R-:W-:Y:S01]  /*38f0*/  SHFL.UP PT, R25, R34, 0x1, RZ ;  /* 0x0420000022197989 */ /* 0x000fe200000e00ff */
[----:B------:R-:W-:-:S03]  /*3900*/  SEL R7, R36, R35, !P3 ;  /* 0x0000002324077207 */ /* 0x000fc60005800000 */
[----:B------:R-:W-:Y:S01]  /*3910*/  @!P4 STS.64 [R13], R34 ;  /* 0x000000220d00c388 */ /* 0x000fe20000000a00 */
[----:B------:R-:W-:Y:S01]  /*3920*/  BAR.SYNC.DEFER_BLOCKING 0x0 ;  /* 0x0000000000007b1d */ /* 0x000fe20000010000 */
[----:B------:R-:W-:-:S05]  /*3930*/  ISETP.GE.U32.AND P3, PT, R32, 0x20, PT ;  /* 0x000000202000780c */ /* 0x000fca0003f66070 */
[----:B------:R-:W-:Y:S04]  /*3940*/  SHFL.UP PT, R7, R7, 0x1, RZ ;  /* 0x0420000007077989 */ /* 0x000fe800000e00ff */
[----:B------:R-:W0:Y:S04]  /*3950*/  LDS.128 R20, [UR4] ;  /* 0x00000004ff147984 */ /* 0x000e280008000c00 */
[----:B------:R-:W1:Y:S01]  /*3960*/  LDS.128 R16, [UR4+0x10] ;  /* 0x00001004ff107984 */ /* 0x000e620008000c00 */
[----:B0-----:R-:W-:Y:S01]  /*3970*/  ISETP.NE.AND P0, PT, R22, RZ, PT ;  /* 0x000000ff1600720c */ /* 0x001fe20003f05270 */
[----:B------:R-:W-:Y:S01]  /*3980*/  IMAD.IADD R13, R20, 0x1, R22 ;  /* 0x00000001140d7824 */ /* 0x000fe200078e0216 */
[----:B-1----:R-:W-:-:S11]  /*3990*/  ISETP.NE.AND P4, PT, R16, RZ, PT ;  /* 0x000000ff1000720c */ /* 0x002fd60003f85270 */
[----:B------:R-:W-:Y:S02]  /*39a0*/  @!P0 VIMNMX R23, PT, PT, R21, R23, PT ;  /* 0x0000001715178248 */ /* 0x000fe40003fe0100 */
[----:B------:R-:W-:Y:S02]  /*39b0*/  ISETP.NE.AND P0, PT, R27, 0x2, PT ;  /* 0x000000021b00780c */ /* 0x000fe40003f05270 */
[----:B------:R-:W-:Y:S02]  /*39c0*/  @!P4 VIMNMX R17, PT, PT, R23, R17, PT ;  /* 0x000000111711c248 */ /* 0x000fe40003fe0100 */
[C---:B------:R-:W-:Y:S01]  /*39d0*/  SEL R20, R13.reuse, R20, !P0 ;  /* 0x000000140d147207 */ /* 0x040fe20004000000 */
[----:B------:R-:W-:Y:S01]  /*39e0*/  IMAD.IADD R13, R13, 0x1, R16 ;  /* 0x000000010d0d7824 */ /* 0x000fe200078e0210 */
[----:B------:R-:W-:Y:S02]  /*39f0*/  SEL R22, R23, R21, !P0 ;  /* 0x0000001517167207 */ /* 0x000fe40004000000 */
[----:B------:R-:W-:Y:S01]  /*3a00*/  ISETP.NE.AND P0, PT, R27, 0x3, PT ;  /* 0x000000031b00780c */ /* 0x000fe20003f05270 */
[----:B------:R-:W-:Y:S01]  /*3a10*/  IMAD.IADD R34, R18, 0x1, R13 ;  /* 0x0000000112227824 */ /* 0x000fe200078e020d */
[----:B------:R-:W-:-:S02]  /*3a20*/  @P3 ISETP.NE.AND P4, PT, R25, RZ, PT ;  /* 0x000000ff1900320c */ /* 0x000fc40003f85270 */
[----:B------:R-:W-:Y:S02]  /*3a30*/  SEL R20, R13, R20, !P0 ;  /* 0x000000140d147207 */ /* 0x000fe40004000000 */
[----:B------:R-:W-:Y:S02]  /*3a40*/  SEL R22, R17, R22, !P0 ;  /* 0x0000001611167207 */ /* 0x000fe40004000000 */
[----:B------:R-:W-:Y:S02]  /*3a50*/  PLOP3.LUT P0, PT, PT, PT, PT, 0x80, 0x8 ;  /* 0x000000000008781c */ /* 0x000fe40003f0f070 */
[----:B------:R-:W-:Y:S02]  /*3a60*/  @P3 PLOP3.LUT P0, PT, P4, PT, PT, 0x80, 0x8 ;  /* 0x000000000008381c */ /* 0x000fe4000270f070 */
[----:B------:R-:W-:-:S11]  /*3a70*/  ISETP.NE.AND P4, PT, R18, RZ, PT ;  /* 0x000000ff1200720c */ /* 0x000fd60003f85270 */
[----:B------:R-:W-:Y:S02]  /*3a80*/  @!P0 VIMNMX R7, PT, PT, R7, R22, PT ;  /* 0x0000001607078248 */ /* 0x000fe40003fe0100 */
[----:B------:R-:W-:Y:S02]  /*3a90*/  @P3 ISETP.NE.AND P0, PT, R11, RZ, PT ;  /* 0x000000ff0b00320c */ /* 0x000fe40003f05270 */
[----:B------:R-:W-:Y:S02]  /*3aa0*/  @!P4 VIMNMX R19, PT, PT, R19, R17, PT ;  /* 0x000000111313c248 */ /* 0x000fe40003fe0100 */
[----:B------:R-:W-:Y:S02]  /*3ab0*/  @P3 SEL R15, R25, RZ, P0 ;  /* 0x000000ff190f3207 */ /* 0x000fe40000000000 */
[----:B------:R-:W-:-:S03]  /*3ac0*/  @P3 SEL R7, R22, R7, !P0 ;  /* 0x0000000716073207 */ /* 0x000fc60004000000 */
[----:B------:R-:W-:Y:S01]  /*3ad0*/  @P3 IMAD.IADD R25, R15, 0x1, R20 ;  /* 0x000000010f193824 */ /* 0x000fe200078e0214 */
        /* <DEDUP_REMOVED lines=18> */
.L_x_31:
[----:B------:R-:W-:Y:S05]  /*3c00*/  NANOSLEEP 0x1c2 ;  /* 0x000001c20000795d */ /* 0x000fea0003800000 */
[----:B------:R-:W-:Y:S01]  /*3c10*/  NOP ;  /* 0x0000000000007918 */ /* 0x000fe20000000000 */
.L_x_32:
[----:B------:R-:W-:-:S07]  /*3c20*/  IMAD.WIDE R16, R15, 0x10, R16 ;  /* 0x000000100f107825 */ /* 0x000fce00078e0210 */
.L_x_34:
[----:B--2---:R-:W2:Y:S01]  /*3c30*/  LD.E.128.STRONG.GPU R20, desc[UR8][R16.64+0x200] ;  /* 0x0002000810147980 */ /* 0x004ea2000c10fd00 */
[----:B------:R-:W-:Y:S05]  /*3c40*/  YIELD ;  /* 0x0000000000007946 */ /* 0x000fea0003800000 */
[----:B------:R-:W-:Y:S01]  /*3c50*/  UMOV UR5, 0xffffffff ;  /* 0xffffffff00057882 */ /* 0x000fe20000000000 */
[----:B--2---:R-:W-:-:S04]  /*3c60*/  ISETP.NE.U32.AND P0, PT, R22, 0x63, PT ;  /* 0x000000631600780c */ /* 0x004fc80003f05070 */
[----:B------:R-:W-:Y:S01]  /*3c70*/  ISETP.NE.AND.EX P0, PT, R23, RZ, PT, P0 ;  /* 0x000000ff1700720c */ /* 0x000fe20003f05300 */
[----:B------:R-:W-:-:S12]  /*3c80*/  BRA.DIV UR5, `(.L_x_33) ;  /* 0x0000002605807947 */ /* 0x000fd8000b800000 */
[----:B------:R-:W-:-:S13]  /*3c90*/  VOTE.ANY P0, !P0 ;  /* 0x0000000000ff7806 */ /* 0x000fda0004000100 */
.L_x_90:
[----:B------:R-:W-:Y:S05]  /*3ca0*/  @P0 BRA `(.L_x_34) ;  /* 0xfffffffc00e00947 */ /* 0x000fea000383ffff */
[----:B------:R-:W-:Y:S01]  /*3cb0*/  UMOV UR5, 0xffffffff ;  /* 0xffffffff00057882 */ /* 0x000fe20000000000 */
[----:B------:R-:W-:-:S04]  /*3cc0*/  ISETP.NE.U32.AND P3, PT, R22, 0x65, PT ;  /* 0x000000651600780c */ /* 0x000fc80003f65070 */
[----:B------:R-:W-:Y:S01]  /*3cd0*/  ISETP.NE.AND.EX P3, PT, R23, RZ, PT, P3 ;  /* 0x000000ff1700720c */ /* 0x000fe20003f65330 */
[----:B------:R-:W-:-:S12]  /*3ce0*/  BRA.DIV UR5, `(.L_x_35) ;  /* 0x00000026058c7947 */ /* 0x000fd8000b800000 */
[----:B------:R-:W0:Y:S01]  /*3cf0*/  S2R R13, SR_GEMASK ;  /* 0x00000000000d7919 */ /* 0x000e220000003c00 */
[----:B------:R-:W-:Y:S01]  /*3d00*/  VOTE.ANY R5, PT, !P3 ;  /* 0x0000000000057806 */ /* 0x000fe200058e0100 */
[C---:B------:R-:W-:Y:S01]  /*3d10*/  VIADD R36, R11.reuse, 0x2 ;  /* 0x000000020b247836 */ /* 0x040fe20000000000 */
[----:B------:R-:W-:Y:S01]  /*3d20*/  ISETP.NE.AND P3, PT, R20, RZ, PT ;  /* 0x000000ff1400720c */ /* 0x000fe20003f65270 */
[C---:B------:R-:W-:Y:S02]  /*3d30*/  VIADD R35, R11.reuse, 0x4 ;  /* 0x000000040b237836 */ /* 0x040fe40000000000 */
[----:B------:R-:W-:Y:S01]  /*3d40*/  VIADD R33, R11, 0x8 ;  /* 0x000000080b217836 */ /* 0x000fe20000000000 */
[----:B0-----:R-:W-:-:S05]  /*3d50*/  LOP3.LUT R5, R5, 0x80000000, R13, 0xec, !PT ;  /* 0x8000000005057812 */ /* 0x001fca00078eec0d */
[----:B------:R-:W-:-:S05]  /*3d60*/  VIADD R16, R5, 0xffffffff ;  /* 0xffffffff05107836 */ /* 0x000fca0000000000 */
[----:B------:R-:W-:-:S04]  /*3d70*/  LOP3.LUT R16, R5, R16, RZ, 0xc, !PT ;  /* 0x0000001005107212 */ /* 0x000fc800078e0cff */
[----:B------:R-:W0:Y:S02]  /*3d80*/  POPC R38, R16 ;  /* 0x0000001000267309 */ /* 0x000e240000000000 */
        /* <DEDUP_REMOVED lines=30> */
[----:B------:R-:W0:Y:S01]  /*3f70*/  LDC.64 R16, c[0x0][0x3a8] ;  /* 0x0000ea00ff107b82 */ /* 0x000e220000000a00 */
[----:B-1----:R-:W-:Y:S02]  /*3f80*/  SEL R20, R20, RZ, !P0 ;  /* 0x000000ff14147207 */ /* 0x002fe40004000000 */
[----:B------:R-:W1:Y:S01]  /*3f90*/  SHFL.DOWN PT, R27, R39, 0x10, R38 ;  /* 0x0a000000271b7989 */ /* 0x000e6200000e0026 */
[----:B------:R-:W-:Y:S02]  /*3fa0*/  ISETP.NE.U32.AND P0, PT, R22, 0x65, PT ;  /* 0x000000651600780c */ /* 0x000fe40003f05070 */
[----:B------:R-:W-:Y:S02]  /*3fb0*/  IMAD.IADD R29, R31, 0x1, R20 ;  /* 0x000000011f1d7824 */ /* 0x000fe400078e0214 */
[----:B------:R-:W-:Y:S01]  /*3fc0*/  ISETP.NE.AND.EX P0, PT, R23, RZ, PT, P0 ;  /* 0x000000ff1700720c */ /* 0x000fe20003f05300 */
[----:B------:R-:W-:-:S02]  /*3fd0*/  VIADD R31, R11, 0x10 ;  /* 0x000000100b1f7836 */ /* 0x000fc40000000000 */
[----:B------:R-:W2:Y:S01]  /*3fe0*/  SHFL.DOWN PT, R40, R29, 0x10, R38 ;  /* 0x0a0000001d287989 */ /* 0x000ea200000e0026 */
[----:B------:R-:W-:Y:S02]  /*3ff0*/  ISETP.NE.AND P4, PT, R29, RZ, PT ;  /* 0x000000ff1d00720c */ /* 0x000fe40003f85270 */
[----:B------:R-:W-:-:S07]  /*4000*/  ISETP.GT.AND P3, PT, R31, R38, PT ;  /* 0x000000261f00720c */ /* 0x000fce0003f64270 */
[----:B------:R-:W-:Y:S02]  /*4010*/  VOTE.ALL P0, P0 ;  /* 0x0000000000ff7806 */ /* 0x000fe40000000000 */
[----:B-1----:R-:W-:-:S04]  /*4020*/  VIMNMX R18, PT, PT, R39, R27, PT ;  /* 0x0000001b27127248 */ /* 0x002fc80003fe0100 */
[----:B------:R-:W-:Y:S02]  /*4030*/  @!P3 SEL R39, R18, R39, !P4 ;  /* 0x000000271227b207 */ /* 0x000fe40006000000 */
[----:B0-----:R-:W-:Y:S02]  /*4040*/  IADD3 R37, P4, PT, R16, 0x200, RZ ;  /* 0x0000020010257810 */ /* 0x001fe40007f9e0ff */
[----:B--2---:R-:W-:Y:S01]  /*4050*/  SEL R40, R40, RZ, !P3 ;  /* 0x000000ff28287207 */ /* 0x004fe20005800000 */
[----:B------:R-:W-:Y:S02]  /*4060*/  IMAD.MOV.U32 R20, RZ, RZ, R39 ;  /* 0x000000ffff147224 */ /* 0x000fe400078e0027 */
[----:B------:R-:W-:Y:S02]  /*4070*/  IMAD.X R38, RZ, RZ, R17, P4 ;  /* 0x000000ffff267224 */ /* 0x000fe400020e0611 */
[----:B------:R-:W-:-:S07]  /*4080*/  IMAD.IADD R29, R29, 0x1, R40 ;  /* 0x000000011d1d7824 */ /* 0x000fce00078e0228 */
.L_x_104:
[----:B------:R-:W-:Y:S05]  /*4090*/  @!P0 BRA `(.L_x_36) ;  /* 0x0000000400188947 */ /* 0x000fea0003800000 */
.L_x_40:
[----:B------:R-:W-:Y:S02]  /*40a0*/  IMAD.MOV.U32 R16, RZ, RZ, R37 ;  /* 0x000000ffff107224 */ /* 0x000fe400078e0025 */
[----:B------:R-:W-:Y:S02]  /*40b0*/  IMAD.MOV.U32 R17, RZ, RZ, R38 ;  /* 0x000000ffff117224 */ /* 0x000fe400078e0026 */
[----:B------:R-:W-:Y:S02]  /*40c0*/  IMAD.MOV.U32 R39, RZ, RZ, R20 ;  /* 0x000000ffff277224 */ /* 0x000fe400078e0014 */
[----:B------:R-:W-:-:S07]  /*40d0*/  IMAD.WIDE R16, R15, 0x10, R16 ;  /* 0x000000100f107825 */ /* 0x000fce00078e0210 */
.L_x_38:
[----:B------:R-:W2:Y:S01]  /*40e0*/  LD.E.128.STRONG.GPU R20, desc[UR8][R16.64+-0x200] ;  /* 0xfffe000810147980 */ /* 0x000ea2000c10fd00 */
[----:B------:R-:W-:Y:S05]  /*40f0*/  YIELD ;  /* 0x0000000000007946 */ /* 0x000fea0003800000 */
[----:B------:R-:W-:Y:S01]  /*4100*/  UMOV UR5, 0xffffffff ;  /* 0xffffffff00057882 */ /* 0x000fe20000000000 */
[----:B--2---:R-:W-:-:S04]  /*4110*/  ISETP.NE.U32.AND P0, PT, R22, 0x63, PT ;  /* 0x000000631600780c */ /* 0x004fc80003f05070 */
[----:B------:R-:W-:Y:S01]  /*4120*/  ISETP.NE.AND.EX P0, PT, R23, RZ, PT, P0 ;  /* 0x000000ff1700720c */ /* 0x000fe20003f05300 */
[----:B------:R-:W-:-:S12]  /*4130*/  BRA.DIV UR5, `(.L_x_37) ;  /* 0x0000002a05347947 */ /* 0x000fd8000b800000 */
[----:B------:R-:W-:-:S13]  /*4140*/  VOTE.ANY P0, !P0 ;  /* 0x0000000000ff7806 */ /* 0x000fda0004000100 */
.L_x_107:
        /* <DEDUP_REMOVED lines=8> */
[----:B------:R-:W-:-:S05]  /*41d0*/  LOP3.LUT R5, R5, 0x80000000, R13, 0xec, !PT ;  /* 0x8000000005057812 */ /* 0x000fca00078eec0d */
[----:B------:R-:W-:-:S05]  /*41e0*/  VIADD R16, R5, 0xffffffff ;  /* 0xffffffff05107836 */ /* 0x000fca0000000000 */
[----:B------:R-:W-:-:S06]  /*41f0*/  LOP3.LUT R16, R5, R16, RZ, 0xc, !PT ;  /* 0x0000001005107212 */ /* 0x000fcc00078e0cff */
[----:B------:R-:W0:Y:S02]  /*4200*/  POPC R16, R16 ;  /* 0x0000001000107309 */ /* 0x000e240000000000 */
[----:B0-----:R-:W0:Y:S01]  /*4210*/  SHFL.DOWN PT, R27, R21, 0x1, R16 ;  /* 0x08200000151b7989 */ /* 0x001e2200000e0010 */
[-C--:B------:R-:W-:Y:S02]  /*4220*/  ISETP.GE.AND P0, PT, R11, R16.reuse, PT ;  /* 0x000000100b00720c */ /* 0x080fe40003f06270 */
[----:B------:R-:W-:Y:S01]  /*4230*/  ISETP.GT.AND P4, PT, R31, R16, PT ;  /* 0x000000101f00720c */ /* 0x000fe20003f84270 */
        /* <DEDUP_REMOVED lines=30> */
[----:B------:R-:W-:Y:S01]  /*4420*/  ISETP.NE.U32.AND P0, PT, R22, 0x65, PT ;  /* 0x000000651600780c */ /* 0x000fe20003f05070 */
[----:B------:R-:W-:-:S03]  /*4430*/  IMAD.IADD R20, R41, 0x1, R20 ;  /* 0x0000000129147824 */ /* 0x000fc600078e0214 */
[----:B------:R-:W-:Y:S02]  /*4440*/  ISETP.NE.AND.EX P0, PT, R23, RZ, PT, P0 ;  /* 0x000000ff1700720c */ /* 0x000fe40003f05300 */
[----:B------:R-:W1:Y:S01]  /*4450*/  SHFL.DOWN PT, R21, R20, 0x10, R16 ;  /* 0x0a00000014157989 */ /* 0x000e6200000e0010 */
[----:B------:R-:W-:Y:S02]  /*4460*/  ISETP.NE.AND P3, PT, R20, RZ, PT ;  /* 0x000000ff1400720c */ /* 0x000fe40003f65270 */
[----:B0-----:R-:W-:-:S04]  /*4470*/  VIMNMX R43, PT, PT, R40, R43, PT ;  /* 0x0000002b282b7248 */ /* 0x001fc80003fe0100 */
[----:B------:R-:W-:Y:S02]  /*4480*/  @!P4 SEL R40, R43, R40, !P3 ;  /* 0x000000282b28c207 */ /* 0x000fe40005800000 */
[----:B------:R-:W-:Y:S02]  /*4490*/  ISETP.NE.AND P3, PT, R29, RZ, PT ;  /* 0x000000ff1d00720c */ /* 0x000fe40003f65270 */
[----:B-1----:R-:W-:Y:S02]  /*44a0*/  SEL R21, R21, RZ, !P4 ;  /* 0x000000ff15157207 */ /* 0x002fe40006000000 */
[----:B------:R-:W-:Y:S02]  /*44b0*/  VOTE.ALL P4, P0 ;  /* 0x0000000000ff7806 */ /* 0x000fe40000080000 */
[----:B------:R-:W-:-:S07]  /*44c0*/  IADD3 R29, PT, PT, R20, R21, R29 ;  /* 0x00000015141d7210 */ /* 0x000fce0007ffe01d */
[----:B------:R-:W-:-:S05]  /*44d0*/  @!P3 VIMNMX R39, PT, PT, R40, R39, PT ;  /* 0x000000272827b248 */ /* 0x000fca0003fe0100 */
[----:B------:R-:W-:-:S07]  /*44e0*/  IMAD.MOV.U32 R20, RZ, RZ, R39 ;  /* 0x000000ffff147224 */ /* 0x000fce00078e0027 */
.L_x_121:
[----:B------:R-:W-:Y:S05]  /*44f0*/  @P4 BRA `(.L_x_40) ;  /* 0xfffffff800e84947 */ /* 0x000fea000383ffff */
.L_x_36:
[----:B------:R-:W-:Y:S01]  /*4500*/  ISETP.NE.AND P3, PT, R11, RZ, PT ;  /* 0x000000ff0b00720c */ /* 0x000fe20003f65270 */
[----:B------:R-:W-:Y:S01]  /*4510*/  BSSY.RECONVERGENT B0, `(.L_x_41) ;  /* 0x0000019000007945 */ /* 0x000fe20003800200 */
[----:B------:R-:W-:-:S11]  /*4520*/  ISETP.NE.AND P0, PT, R32, RZ, PT ;  /* 0x000000ff2000720c */ /* 0x000fd60003f05270 */
[----:B------:R-:W0:Y:S01]  /*4530*/  @!P3 S2R R16, SR_CgaCtaId ;  /* 0x000000000010b919 */ /* 0x000e220000008800 */
[----:B------:R-:W-:-:S04]  /*4540*/  @!P3 MOV R5, 0x400 ;  /* 0x000004000005b802 */ /* 0x000fc80000000f00 */
[----:B0-----:R-:W-:Y:S01]  /*4550*/  @!P3 LEA R5, R16, R5, 0x18 ;  /* 0x000000051005b211 */ /* 0x001fe200078ec0ff */
[----:B------:R-:W-:Y:S06]  /*4560*/  @P0 BRA `(.L_x_42) ;  /* 0x00000000004c0947 */ /* 0x000fec0003800000 */
[----:B------:R-:W0:Y:S01]  /*4570*/  LDC R11, c[0x0][0x3b0] ;  /* 0x0000ec00ff0b7b82 */ /* 0x000e220000000800 */
[C---:B------:R-:W-:Y:S01]  /*4580*/  ISETP.NE.AND P0, PT, R34.reuse, RZ, PT ;  /* 0x000000ff2200720c */ /* 0x040fe20003f05270 */
[----:B------:R-:W-:Y:S01]  /*4590*/  UMOV UR5, 0x400 ;  /* 0x0000040000057882 */ /* 0x000fe20000000000 */
[----:B------:R-:W-:Y:S01]  /*45a0*/  VIMNMX R18, PT, PT, R19, R20, PT ;  /* 0x0000001413127248 */ /* 0x000fe20003fe0100 */
[----:B------:R-:W-:-:S03]  /*45b0*/  IMAD.IADD R21, R34, 0x1, R29 ;  /* 0x0000000122157824 */ /* 0x000fc600078e021d */
[----:B------:R-:W-:Y:S01]  /*45c0*/  SEL R32, R18, R19, !P0 ;  /* 0x0000001312207207 */ /* 0x000fe20004000000 */
[----:B------:R-:W1:Y:S01]  /*45d0*/  S2UR UR6, SR_CgaCtaId ;  /* 0x00000000000679c3 */ /* 0x000e620000008800 */
[----:B------:R-:W-:Y:S02]  /*45e0*/  IMAD.MOV.U32 R18, RZ, RZ, 0x65 ;  /* 0x00000065ff127424 */ /* 0x000fe400078e00ff */
[----:B------:R-:W-:-:S05]  /*45f0*/  IMAD.MOV.U32 R19, RZ, RZ, 0x0 ;  /* 0x00000000ff137424 */ /* 0x000fca00078e00ff */
[----:B------:R-:W2:Y:S01]  /*4600*/  LDC.64 R16, c[0x0][0x3a8] ;  /* 0x0000ea00ff107b82 */ /* 0x000ea20000000a00 */
[----:B0-----:R-:W-:Y:S01]  /*4610*/  VIADD R11, R11, UR7 ;  /* 0x000000070b0b7c36 */ /* 0x001fe20008000000 */
[----:B-1----:R-:W-:-:S03]  /*4620*/  ULEA UR5, UR6, UR5, 0x18 ;  /* 0x0000000506057291 */ /* 0x002fc6000f8ec0ff */
[----:B--2---:R-:W-:-:S04]  /*4630*/  IMAD.WIDE R22, R11, 0x10, R16 ;  /* 0x000000100b167825 */ /* 0x004fc800078e0210 */
[----:B------:R-:W-:Y:S02]  /*4640*/  IMAD.MOV.U32 R16, RZ, RZ, R21 ;  /* 0x000000ffff107224 */ /* 0x000fe400078e0015 */
[----:B------:R-:W-:-:S05]  /*4650*/  IMAD.MOV.U32 R17, RZ, RZ, R32 ;  /* 0x000000ffff117224 */ /* 0x000fca00078e0020 */
[----:B------:R0:W-:Y:S04]  /*4660*/  ST.E.128.STRONG.GPU desc[UR8][R22.64+0x200], R16 ;  /* 0x0002001016007985 */ /* 0x0001e8000c10fd08 */
[----:B------:R0:W-:Y:S04]  /*4670*/  STS.64 [UR5+0x48], R20 ;  /* 0x00004814ff007988 */ /* 0x0001e80008000a05 */
[----:B------:R0:W-:Y:S04]  /*4680*/  STS [UR5+0x50], R32 ;  /* 0x00005020ff007988 */ /* 0x0001e80008000805 */
[----:B------:R0:W-:Y:S02]  /*4690*/  STS [UR5+0x44], R29 ;  /* 0x0000441dff007988 */ /* 0x0001e40008000805 */
.L_x_42:
[----:B------:R-:W-:Y:S05]  /*46a0*/  BSYNC.RECONVERGENT B0 ;  /* 0x0000000000007941 */ /* 0x000fea0003800200 */
.L_x_41:
[----:B------:R1:W-:Y:S01]  /*46b0*/  @!P3 STS [R5+0x24], R29 ;  /* 0x0000241d0500b388 */ /* 0x0003e20000000800 */
[----:B------:R-:W-:Y:S02]  /*46c0*/  @!P3 IMAD.MOV.U32 R25, RZ, RZ, R29 ;  /* 0x000000ffff19b224 */ /* 0x000fe400078e001d */
[----:B------:R-:W-:Y:S01]  /*46d0*/  @!P3 IMAD.MOV.U32 R7, RZ, RZ, R20 ;  /* 0x000000ffff07b224 */ /* 0x000fe200078e0014 */
[----:B------:R1:W-:Y:S06]  /*46e0*/  @!P3 STS [R5+0x28], R20 ;  /* 0x000028140500b388 */ /* 0x0003ec0000000800 */
.L_x_30:
[----:B-1----:R-:W1:Y:S01]  /*46f0*/  S2R R5, SR_TID.X ;  /* 0x0000000000057919 */ /* 0x002e620000002100 */
[----:B------:R-:W-:Y:S05]  /*4700*/  WARPSYNC.ALL ;  /* 0x0000000000007948 */ /* 0x000fea0003800000 */
[----:B------:R-:W-:Y:S06]  /*4710*/  BAR.SYNC.DEFER_BLOCKING 0x0 ;  /* 0x0000000000007b1d */ /* 0x000fec0000010000 */
[----:B------:R-:W-:Y:S01]  /*4720*/  BSSY.RECONVERGENT B0, `(.L_x_43) ;  /* 0x000000b000007945 */ /* 0x000fe20003800200 */
[----:B-1----:R-:W-:-:S13]  /*4730*/  ISETP.NE.AND P0, PT, R5, RZ, PT ;  /* 0x000000ff0500720c */ /* 0x002fda0003f05270 */
[----:B------:R-:W-:Y:S05]  /*4740*/  @!P0 BRA `(.L_x_44) ;  /* 0x0000000000208947 */ /* 0x000fea0003800000 */
[----:B------:R-:W1:Y:S01]  /*4750*/  S2UR UR6, SR_CgaCtaId ;  /* 0x00000000000679c3 */ /* 0x000e620000008800 */
[----:B------:R-:W-:Y:S01]  /*4760*/  UMOV UR5, 0x400 ;  /* 0x0000040000057882 */ /* 0x000fe20000000000 */
[----:B------:R-:W-:Y:S01]  /*4770*/  ISETP.NE.AND P0, PT, R25, RZ, PT ;  /* 0x000000ff1900720c */ /* 0x000fe20003f05270 */
[----:B-1----:R-:W-:-:S09]  /*4780*/  ULEA UR5, UR6, UR5, 0x18 ;  /* 0x0000000506057291 */ /* 0x002fd2000f8ec0ff */
[----:B0-----:R-:W0:Y:S04]  /*4790*/  LDS R18, [UR5+0x24] ;  /* 0x00002405ff127984 */ /* 0x001e280008000800 */
[----:B------:R-:W1:Y:S01]  /*47a0*/  LDS R16, [UR5+0x28] ;  /* 0x00002805ff107984 */ /* 0x000e620008000800 */
[----:B0-----:R-:W-:Y:S01]  /*47b0*/  IMAD.IADD R25, R25, 0x1, R18 ;  /* 0x0000000119197824 */ /* 0x001fe200078e0212 */
[----:B-1----:R-:W-:-:S07]  /*47c0*/  @!P0 VIMNMX R7, PT, PT, R7, R16, PT ;  /* 0x0000001007078248 */ /* 0x002fce0003fe0100 */
.L_x_44:
[----:B------:R-:W-:Y:S05]  /*47d0*/  BSYNC.RECONVERGENT B0 ;  /* 0x0000000000007941 */ /* 0x000fea0003800200 */
.L_x_43:
[----:B------:R-:W1:Y:S01]  /*47e0*/  S2UR UR5, SR_CgaCtaId ;  /* 0x00000000000579c3 */ /* 0x000e620000008800 */
[----:B------:R-:W-:Y:S01]  /*47f0*/  UMOV UR4, 0x400 ;  /* 0x0000040000047882 */ /* 0x000fe20000000000 */
[----:B------:R-:W-:Y:S01]  /*4800*/  IMAD R11, R5, 0x6, RZ ;  /* 0x00000006050b7824 */ /* 0x000fe200078e02ff */
[----:B0-----:R-:W-:Y:S01]  /*4810*/  VIMNMX R16, PT, PT, R9, R7, PT ;  /* 0x0000000709107248 */ /* 0x001fe20003fe0100 */
[----:B------:R-:W-:Y:S01]  /*4820*/  IMAD.MOV.U32 R18, RZ, RZ, R25 ;  /* 0x000000ffff127224 */ /* 0x000fe200078e0019 */
[----:B------:R-:W-:Y:S01]  /*4830*/  ISETP.NE.AND P6, PT, R8, R10, PT ;  /* 0x0000000a0800720c */ /* 0x000fe20003fc5270 */
[C---:B------:R-:W-:Y:S02]  /*4840*/  VIADD R5, R11.reuse, 0x2 ;  /* 0x000000020b057836 */ /* 0x040fe40000000000 */
[----:B------:R-:W-:Y:S01]  /*4850*/  VIADD R11, R11, 0x3 ;  /* 0x000000030b0b7836 */ /* 0x000fe20000000000 */
[----:B------:R-:W-:Y:S02]  /*4860*/  SEL R45, RZ, 0xffffffff, !P6 ;  /* 0xffffffffff2d7807 */ /* 0x000fe40007000000 */
[----:B------:R-:W-:-:S02]  /*4870*/  ISETP.GE.U32.AND P0, PT, R5, R0, PT ;  /* 0x000000000500720c */ /* 0x000fc40003f06070 */
[----:B------:R-:W-:Y:S02]  /*4880*/  ISETP.NE.AND P4, PT, R5, R0, PT ;  /* 0x000000000500720c */ /* 0x000fe40003f85270 */
[----:B------:R-:W-:Y:S02]  /*4890*/  SEL R5, R9, R16, P1 ;  /* 0x0000001009057207 */ /* 0x000fe40000800000 */
[----:B------:R-:W-:Y:S02]  /*48a0*/  ISETP.GE.U32.AND P3, PT, R11, R0, PT ;  /* 0x000000000b00720c */ /* 0x000fe40003f66070 */
[----:B------:R-:W-:Y:S02]  /*48b0*/  VIMNMX R9, PT, PT, R30, R5, PT ;  /* 0x000000051e097248 */ /* 0x000fe40003fe0100 */
[----:B------:R-:W-:Y:S02]  /*48c0*/  ISETP.NE.AND P6, PT, R10, R12, PT ;  /* 0x0000000c0a00720c */ /* 0x000fe40003fc5270 */
[----:B------:R-:W-:Y:S01]  /*48d0*/  SEL R9, R30, R9, !P2 ;  /* 0x000000091e097207 */ /* 0x000fe20005000000 */
[----:B-1----:R-:W-:Y:S01]  /*48e0*/  ULEA UR4, UR5, UR4, 0x18 ;  /* 0x0000000405047291 */ /* 0x002fe2000f8ec0ff */
[----:B------:R-:W-:-:S02]  /*48f0*/  @P0 SEL R45, RZ, 0xffffffff, P4 ;  /* 0xffffffffff2d0807 */ /* 0x000fc40002000000 */
[----:B------:R-:W-:Y:S02]  /*4900*/  ISETP.NE.AND P0, PT, R11, R0, PT ;  /* 0x000000000b00720c */ /* 0x000fe40003f05270 */
[----:B------:R-:W-:Y:S02]  /*4910*/  LOP3.LUT R45, R45, 0x1, RZ, 0xc0, !PT ;  /* 0x000000012d2d7812 */ /* 0x000fe400078ec0ff */
[----:B------:R-:W-:Y:S02]  /*4920*/  SEL R27, RZ, 0xffffffff, !P6 ;  /* 0xffffffffff1b7807 */ /* 0x000fe40007000000 */
[----:B------:R-:W0:Y:S01]  /*4930*/  LDS.64 R20, [UR4+0x50] ;  /* 0x00005004ff147984 */ /* 0x000e220008000a00 */
[----:B------:R-:W-:Y:S02]  /*4940*/  @P3 SEL R27, RZ, 0xffffffff, P0 ;  /* 0xffffffffff1b3807 */ /* 0x000fe40000000000 */
[----:B------:R-:W-:Y:S01]  /*4950*/  ISETP.NE.U32.AND P3, PT, R45, 0x1, PT ;  /* 0x000000012d00780c */ /* 0x000fe20003f65070 */
[----:B------:R-:W1:Y:S01]  /*4960*/  LDS R16, [UR4+0x44] ;  /* 0x00004404ff107984 */ /* 0x000e620008000800 */
[----:B------:R-:W-:-:S02]  /*4970*/  VIMNMX R11, PT, PT, R28, R9, PT ;  /* 0x000000091c0b7248 */ /* 0x000fc40003fe0100 */
[----:B------:R-:W-:Y:S02]  /*4980*/  LOP3.LUT R27, R27, 0x1, RZ, 0xc0, !PT ;  /* 0x000000011b1b7812 */ /* 0x000fe400078ec0ff */
[----:B------:R-:W-:Y:S02]  /*4990*/  SEL R11, R28, R11, !P3 ;  /* 0x0000000b1c0b7207 */ /* 0x000fe40005800000 */
[----:B------:R-:W-:Y:S02]  /*49a0*/  ISETP.NE.U32.AND P4, PT, R27, 0x1, PT ;  /* 0x000000011b00780c */ /* 0x000fe40003f85070 */
[----:B------:R-:W-:-:S04]  /*49b0*/  VIMNMX R13, PT, PT, R26, R11, PT ;  /* 0x0000000b1a0d7248 */ /* 0x000fc80003fe0100 */
[----:B------:R-:W-:-:S04]  /*49c0*/  SEL R13, R26, R13, !P4 ;  /* 0x0000000d1a0d7207 */ /* 0x000fc80006000000 */
[----:B------:R-:W-:-:S04]  /*49d0*/  VIMNMX R15, PT, PT, R24, R13, PT ;  /* 0x0000000d180f7248 */ /* 0x000fc80003fe0100 */
[----:B------:R-:W-:Y:S01]  /*49e0*/  SEL R15, R24, R15, !P5 ;  /* 0x0000000f180f7207 */ /* 0x000fe20006800000 */
[----:B0-----:R-:W-:-:S07]  /*49f0*/  IMAD.MOV.U32 R23, RZ, RZ, R20 ;  /* 0x000000ffff177224 */ /* 0x001fce00078e0014 */
.L_x_29:
[----:B------:R-:W0:Y:S01]  /*4a00*/  S2R R17, SR_TID.X ;  /* 0x0000000000117919 */ /* 0x000e220000002100 */
[----:B------:R-:W-:Y:S02]  /*4a10*/  ISETP.NE.AND P6, PT, R14, R3, PT ;  /* 0x000000030e00720c */ /* 0x000fe40003fc5270 */
[----:B------:R-:W-:Y:S02]  /*4a20*/  SEL R29, RZ, 0x1, !P1 ;  /* 0x00000001ff1d7807 */ /* 0x000fe40004800000 */
[----:B------:R-:W-:-:S03]  /*4a30*/  SEL R22, RZ, 0xffffffff, !P6 ;  /* 0xffffffffff167807 */ /* 0x000fc60007000000 */
[----:B------:R-:W-:-:S04]  /*4a40*/  IMAD.IADD R20, R29, 0x1, R18 ;  /* 0x000000011d147824 */ /* 0x000fc800078e0212 */
[----:B------:R-:W-:Y:S02]  /*4a50*/  VIADD R18, R20, 0x1 ;  /* 0x0000000114127836 */ /* 0x000fe40000000000 */
[----:B------:R-:W-:-:S04]  /*4a60*/  @P2 IMAD.MOV R18, RZ, RZ, R20 ;  /* 0x000000ffff122224 */ /* 0x000fc800078e0214 */
[----:B------:R-:W-:Y:S02]  /*4a70*/  IMAD.IADD R45, R45, 0x1, R18 ;  /* 0x000000012d2d7824 */ /* 0x000fe400078e0212 */
[----:B0-----:R-:W-:-:S04]  /*4a80*/  IMAD R19, R17, 0x6, RZ ;  /* 0x0000000611137824 */ /* 0x001fc800078e02ff */
[----:B------:R-:W-:-:S05]  /*4a90*/  VIADD R19, R19, 0x5 ;  /* 0x0000000513137836 */ /* 0x000fca0000000000 */
[CC--:B------:R-:W-:Y:S02]  /*4aa0*/  ISETP.GE.U32.AND P0, PT, R19.reuse, R0.reuse, PT ;  /* 0x000000001300720c */ /* 0x0c0fe40003f06070 */
[----:B------:R-:W-:Y:S01]  /*4ab0*/  ISETP.NE.AND P6, PT, R19, R0, PT ;  /* 0x000000001300720c */ /* 0x000fe20003fc5270 */
[----:B------:R-:W-:-:S04]  /*4ac0*/  IMAD.IADD R19, R27, 0x1, R45 ;  /* 0x000000011b137824 */ /* 0x000fc800078e022d */
[----:B------:R-:W-:-:S06]  /*4ad0*/  IMAD.IADD R2, R2, 0x1, R19 ;  /* 0x0000000102027824 */ /* 0x000fcc00078e0213 */
[----:B------:R-:W-:Y:S02]  /*4ae0*/  @P0 SEL R22, RZ, 0xffffffff, P6 ;  /* 0xffffffffff160807 */ /* 0x000fe40003000000 */
[----:B------:R-:W-:Y:S02]  /*4af0*/  ISETP.GE.U32.AND P0, PT, R21, 0x81, PT ;  /* 0x000000811500780c */ /* 0x000fe40003f06070 */
[----:B------:R-:W-:-:S04]  /*4b00*/  LOP3.LUT R22, R22, 0x1, RZ, 0xc0, !PT ;  /* 0x0000000116167812 */ /* 0x000fc800078ec0ff */
[----:B------:R-:W-:-:S07]  /*4b10*/  ISETP.NE.U32.AND P6, PT, R22, 0x1, PT ;  /* 0x000000011600780c */ /* 0x000fce0003fc5070 */
[----:B------:R-:W-:Y:S06]  /*4b20*/  @!P0 BRA `(.L_x_45) ;  /* 0x0000000400688947 */ /* 0x000fec0003800000 */
[----:B------:R-:W-:Y:S01]  /*4b30*/  BAR.SYNC.DEFER_BLOCKING 0x0 ;  /* 0x0000000000007b1d */ /* 0x000fe20000010000 */
[--C-:B-1----:R-:W-:Y:S01]  /*4b40*/  @P1 IMAD.IADD R25, R25, 0x1, -R16.reuse ;  /* 0x0000000119191824 */ /* 0x102fe200078e0a10 */
[----:B------:R-:W-:Y:S01]  /*4b50*/  ISETP.GE.U32.AND P0, PT, R17, R21, PT ;  /* 0x000000151100720c */ /* 0x000fe20003f06070 */
[--C-:B------:R-:W-:Y:S02]  /*4b60*/  @!P2 IMAD.IADD R20, R20, 0x1, -R16.reuse ;  /* 0x000000011414a824 */ /* 0x100fe400078e0a10 */
[--C-:B------:R-:W-:Y:S01]  /*4b70*/  @!P3 IMAD.IADD R18, R18, 0x1, -R16.reuse ;  /* 0x000000011212b824 */ /* 0x100fe200078e0a10 */
[----:B------:R-:W-:Y:S01]  /*4b80*/  @P1 LEA R25, R25, UR4, 0x3 ;  /* 0x0000000419191c11 */ /* 0x000fe2000f8e18ff */
[--C-:B------:R-:W-:Y:S01]  /*4b90*/  @!P4 IMAD.IADD R45, R45, 0x1, -R16.reuse ;  /* 0x000000012d2dc824 */ /* 0x100fe200078e0a10 */
[----:B------:R-:W-:Y:S01]  /*4ba0*/  @!P2 LEA R20, R20, UR4, 0x3 ;  /* 0x000000041414ac11 */ /* 0x000fe2000f8e18ff */
[--C-:B------:R-:W-:Y:S01]  /*4bb0*/  @!P5 IMAD.IADD R19, R19, 0x1, -R16.reuse ;  /* 0x000000011313d824 */ /* 0x100fe200078e0a10 */
[----:B------:R-:W-:Y:S01]  /*4bc0*/  @!P3 LEA R18, R18, UR4, 0x3 ;  /* 0x000000041212bc11 */ /* 0x000fe2000f8e18ff */
[----:B------:R-:W-:Y:S01]  /*4bd0*/  @!P6 IMAD.IADD R2, R2, 0x1, -R16 ;  /* 0x000000010202e824 */ /* 0x000fe200078e0a10 */
[----:B------:R-:W-:Y:S01]  /*4be0*/  @!P4 LEA R45, R45, UR4, 0x3 ;  /* 0x000000042d2dcc11 */ /* 0x000fe2000f8e18ff */
[----:B------:R-:W-:Y:S01]  /*4bf0*/  BSSY.RECONVERGENT B0, `(.L_x_46) ;  /* 0x000004c000007945 */ /* 0x000fe20003800200 */
[----:B------:R-:W-:-:S02]  /*4c00*/  @!P5 LEA R19, R19, UR4, 0x3 ;  /* 0x000000041313dc11 */ /* 0x000fc4000f8e18ff */
[----:B------:R-:W-:Y:S01]  /*4c10*/  @!P6 LEA R2, R2, UR4, 0x3 ;  /* 0x000000040202ec11 */ /* 0x000fe2000f8e18ff */
[----:B------:R0:W-:Y:S04]  /*4c20*/  @P1 STS.64 [R25], R6 ;  /* 0x0000000619001388 */ /* 0x0001e80000000a00 */
[----:B------:R0:W-:Y:S04]  /*4c30*/  @!P2 STS.64 [R20], R4 ;  /* 0x000000041400a388 */ /* 0x0001e80000000a00 */
[----:B------:R0:W-:Y:S04]  /*4c40*/  @!P3 STS.64 [R18], R8 ;  /* 0x000000081200b388 */ /* 0x0001e80000000a00 */
[----:B------:R0:W-:Y:S04]  /*4c50*/  @!P4 STS.64 [R45], R10 ;  /* 0x0000000a2d00c388 */ /* 0x0001e80000000a00 */
[----:B------:R0:W-:Y:S04]  /*4c60*/  @!P5 STS.64 [R19], R12 ;  /* 0x0000000c1300d388 */ /* 0x0001e80000000a00 */
[----:B------:R0:W-:Y:S01]  /*4c70*/  @!P6 STS.64 [R2], R14 ;  /* 0x0000000e0200e388 */ /* 0x0001e20000000a00 */
[----:B------:R-:W-:Y:S06]  /*4c80*/  BAR.SYNC.DEFER_BLOCKING 0x0 ;  /* 0x0000000000007b1d */ /* 0x000fec0000010000 */
[----:B------:R-:W-:Y:S05]  /*4c90*/  @P0 BRA `(.L_x_47) ;  /* 0x0000000400040947 */ /* 0x000fea0003800000 */
[----:B0-----:R-:W-:Y:S01]  /*4ca0*/  LOP3.LUT R2, RZ, R17, RZ, 0x33, !PT ;  /* 0x00000011ff027212 */ /* 0x001fe200078e33ff */
[----:B------:R-:W-:Y:S01]  /*4cb0*/  BSSY.RECONVERGENT B1, `(.L_x_48) ;  /* 0x000001b000017945 */ /* 0x000fe20003800200 */
[----:B------:R-:W-:-:S03]  /*4cc0*/  IMAD.MOV.U32 R13, RZ, RZ, R17 ;  /* 0x000000ffff0d7224 */ /* 0x000fc600078e0011 */
[----:B------:R-:W-:-:S05]  /*4cd0*/  IMAD.IADD R2, R2, 0x1, R21 ;  /* 0x0000000102027824 */ /* 0x000fca00078e0215 */
        /* <DEDUP_REMOVED lines=14> */
.L_x_50:
        /* <DEDUP_REMOVED lines=10> */
.L_x_49:
[----:B------:R-:W-:Y:S05]  /*4e60*/  BSYNC.RECONVERGENT B1 ;  /* 0x0000000000017941 */ /* 0x000fea0003800200 */
.L_x_48:
[----:B------:R-:W-:Y:S05]  /*4e70*/  @!P1 BRA `(.L_x_47) ;  /* 0x00000000008c9947 */ /* 0x000fea0003800000 */
[----:B--2---:R-:W0:Y:S01]  /*4e80*/  LDC.64 R6, c[0x0][0x388] ;  /* 0x0000e200ff067b82 */ /* 0x004e220000000a00 */
[C---:B------:R-:W-:Y:S01]  /*4e90*/  LEA R2, R13.reuse, UR4, 0x3 ;  /* 0x000000040d027c11 */ /* 0x040fe2000f8e18ff */
[C---:B------:R-:W-:Y:S02]  /*4ea0*/  VIADD R20, R13.reuse, 0x100 ;  /* 0x000001000d147836 */ /* 0x040fe40000000000 */
[----:B------:R-:W-:Y:S02]  /*4eb0*/  IMAD.IADD R37, R13, 0x1, R16 ;  /* 0x000000010d257824 */ /* 0x000fe400078e0210 */
[----:B------:R-:W-:Y:S02]  /*4ec0*/  VIADD R2, R2, 0x800 ;  /* 0x0000080002027836 */ /* 0x000fe40000000000 */
[----:B------:R-:W1:Y:S05]  /*4ed0*/  LDC.64 R4, c[0x0][0x398] ;  /* 0x0000e600ff047b82 */ /* 0x000e6a0000000a00 */
.L_x_51:
[----:B------:R-:W2:Y:S01]  /*4ee0*/  LDS.64 R38, [R2+-0x800] ;  /* 0xfff8000002267984 */ /* 0x000ea20000000a00 */
[C---:B-1----:R-:W-:Y:S02]  /*4ef0*/  VIADD R27, R37.reuse, 0x80 ;  /* 0x00000080251b7836 */ /* 0x042fe40000000000 */
        /* <DEDUP_REMOVED lines=14> */
[----:B--2---:R-:W-:Y:S01]  /*4fe0*/  STG.E desc[UR8][R14.64], R38 ;  /* 0x000000260e007986 */ /* 0x004fe2000c101908 */
[----:B-1----:R-:W-:-:S03]  /*4ff0*/  VIADD R2, R2, 0x1000 ;  /* 0x0000100002027836 */ /* 0x002fc60000000000 */
[----:B------:R-:W-:Y:S04]  /*5000*/  STG.E desc[UR8][R18.64], R39 ;  /* 0x0000002712007986 */ /* 0x000fe8000c101908 */
[----:B0-----:R0:W-:Y:S04]  /*5010*/  STG.E desc[UR8][R24.64], R8 ;  /* 0x0000000818007986 */ /* 0x0011e8000c101908 */
[----:B------:R1:W-:Y:S04]  /*5020*/  STG.E desc[UR8][R26.64], R9 ;  /* 0x000000091a007986 */ /* 0x0003e8000c101908 */
[----:B---3--:R1:W-:Y:S04]  /*5030*/  STG.E desc[UR8][R28.64], R10 ;  /* 0x0000000a1c007986 */ /* 0x0083e8000c101908 */
[----:B------:R1:W-:Y:S01]  /*5040*/  STG.E desc[UR8][R30.64], R11 ;  /* 0x0000000b1e007986 */ /* 0x0003e2000c101908 */
[----:B0-----:R-:W-:-:S02]  /*5050*/  VIADD R8, R20, 0x100 ;  /* 0x0000010014087836 */ /* 0x001fc40000000000 */
[----:B------:R-:W-:Y:S01]  /*5060*/  VIADD R20, R20, 0x200 ;  /* 0x0000020014147836 */ /* 0x000fe20000000000 */
[----:B----4-:R1:W-:Y:S02]  /*5070*/  STG.E desc[UR8][R32.64], R12 ;  /* 0x0000000c20007986 */ /* 0x0103e4000c101908 */
[----:B------:R-:W-:Y:S02]  /*5080*/  ISETP.GE.U32.AND P0, PT, R8, R21, PT ;  /* 0x000000150800720c */ /* 0x000fe40003f06070 */
[----:B------:R1:W-:Y:S11]  /*5090*/  STG.E desc[UR8][R34.64], R13 ;  /* 0x0000000d22007986 */ /* 0x0003f6000c101908 */
[----:B------:R-:W-:Y:S05]  /*50a0*/  @!P0 BRA `(.L_x_51) ;  /* 0xfffffffc008c8947 */ /* 0x000fea000383ffff */
.L_x_47:
[----:B------:R-:W-:Y:S05]  /*50b0*/  BSYNC.RECONVERGENT B0 ;  /* 0x0000000000007941 */ /* 0x000fea0003800200 */
.L_x_46:
[----:B------:R-:W-:Y:S05]  /*50c0*/  BRA `(.L_x_52) ;  /* 0x0000000000907947 */ /* 0x000fea0003800000 */
.L_x_45:
[----:B------:R-:W0:Y:S08]  /*50d0*/  @P1 LDC.64 R34, c[0x0][0x388] ;  /* 0x0000e200ff221b82 */ /* 0x000e300000000a00 */
[----:B------:R-:W2:Y:S08]  /*50e0*/  @P1 LDC.64 R36, c[0x0][0x398] ;  /* 0x0000e600ff241b82 */ /* 0x000eb00000000a00 */
[----:B------:R-:W3:Y:S01]  /*50f0*/  @!P2 LDC.64 R26, c[0x0][0x388] ;  /* 0x0000e200ff1aab82 */ /* 0x000ee20000000a00 */
[----:B0-----:R-:W-:-:S07]  /*5100*/  @P1 IMAD.WIDE.U32 R34, R25, 0x4, R34 ;  /* 0x0000000419221825 */ /* 0x001fce00078e0022 */
[----:B------:R-:W0:Y:S01]  /*5110*/  @!P3 LDC.64 R32, c[0x0][0x388] ;  /* 0x0000e200ff20bb82 */ /* 0x000e220000000a00 */
[----:B------:R4:W-:Y:S01]  /*5120*/  @P1 STG.E desc[UR8][R34.64], R6 ;  /* 0x0000000622001986 */ /* 0x0009e2000c101908 */
[----:B--2---:R-:W-:-:S06]  /*5130*/  @P1 IMAD.WIDE.U32 R36, R25, 0x4, R36 ;  /* 0x0000000419241825 */ /* 0x004fcc00078e0024 */
[----:B------:R-:W2:Y:S01]  /*5140*/  @!P3 LDC.64 R30, c[0x0][0x398] ;  /* 0x0000e600ff1ebb82 */ /* 0x000ea20000000a00 */
[----:B------:R5:W-:Y:S01]  /*5150*/  @P1 STG.E desc[UR8][R36.64], R7 ;  /* 0x0000000724001986 */ /* 0x000be2000c101908 */
[----:B---3--:R-:W-:-:S06]  /*5160*/  @!P2 IMAD.WIDE.U32 R26, R20, 0x4, R26 ;  /* 0x00000004141aa825 */ /* 0x008fcc00078e001a */
[----:B------:R-:W3:Y:S01]  /*5170*/  @!P2 LDC.64 R24, c[0x0][0x398] ;  /* 0x0000e600ff18ab82 */ /* 0x000ee20000000a00 */
[----:B------:R0:W-:Y:S07]  /*5180*/  @!P2 STG.E desc[UR8][R26.64], R4 ;  /* 0x000000041a00a986 */ /* 0x0001ee000c101908 */
[----:B------:R-:W1:Y:S01]  /*5190*/  @!P4 LDC.64 R28, c[0x0][0x388] ;  /* 0x0000e200ff1ccb82 */ /* 0x000e620000000a00 */
[----:B0-----:R-:W-:-:S07]  /*51a0*/  @!P3 IMAD.WIDE.U32 R32, R18, 0x4, R32 ;  /* 0x000000041220b825 */ /* 0x001fce00078e0020 */
[----:B----4-:R-:W0:Y:S01]  /*51b0*/  @!P4 LDC.64 R34, c[0x0][0x398] ;  /* 0x0000e600ff22cb82 */ /* 0x010e220000000a00 */
[----:B--2---:R-:W-:-:S07]  /*51c0*/  @!P3 IMAD.WIDE.U32 R30, R18, 0x4, R30 ;  /* 0x00000004121eb825 */ /* 0x004fce00078e001e */
[----:B-----5:R-:W2:Y:S01]  /*51d0*/  @!P5 LDC.64 R36, c[0x0][0x388] ;  /* 0x0000e200ff24db82 */ /* 0x020ea20000000a00 */
[----:B---3--:R-:W-:-:S05]  /*51e0*/  @!P2 IMAD.WIDE.U32 R24, R20, 0x4, R24 ;  /* 0x000000041418a825 */ /* 0x008fca00078e0018 */
[----:B------:R3:W-:Y:S02]  /*51f0*/  @!P2 STG.E desc[UR8][R24.64], R5 ;  /* 0x000000051800a986 */ /* 0x0007e4000c101908 */
[----:B------:R-:W4:Y:S01]  /*5200*/  @!P5 LDC.64 R38, c[0x0][0x398] ;  /* 0x0000e600ff26db82 */ /* 0x000f220000000a00 */
[C---:B-1----:R-:W-:Y:S01]  /*5210*/  @!P4 IMAD.WIDE.U32 R28, R45.reuse, 0x4, R28 ;  /* 0x000000042d1cc825 */ /* 0x042fe200078e001c */
[----:B------:R3:W-:Y:S04]  /*5220*/  @!P3 STG.E desc[UR8][R32.64], R8 ;  /* 0x000000082000b986 */ /* 0x0007e8000c101908 */
[----:B------:R3:W-:Y:S02]  /*5230*/  @!P3 STG.E desc[UR8][R30.64], R9 ;  /* 0x000000091e00b986 */ /* 0x0007e4000c101908 */
[----:B------:R-:W1:Y:S01]  /*5240*/  @!P6 LDC.64 R40, c[0x0][0x388] ;  /* 0x0000e200ff28eb82 */ /* 0x000e620000000a00 */
[----:B0-----:R-:W-:Y:S01]  /*5250*/  @!P4 IMAD.WIDE.U32 R34, R45, 0x4, R34 ;  /* 0x000000042d22c825 */ /* 0x001fe200078e0022 */
[----:B------:R3:W-:Y:S04]  /*5260*/  @!P4 STG.E desc[UR8][R28.64], R10 ;  /* 0x0000000a1c00c986 */ /* 0x0007e8000c101908 */
[----:B------:R3:W-:Y:S02]  /*5270*/  @!P4 STG.E desc[UR8][R34.64], R11 ;  /* 0x0000000b2200c986 */ /* 0x0007e4000c101908 */
[----:B------:R-:W0:Y:S01]  /*5280*/  @!P6 LDC.64 R42, c[0x0][0x398] ;  /* 0x0000e600ff2aeb82 */ /* 0x000e220000000a00 */
[----:B--2---:R-:W-:-:S05]  /*5290*/  @!P5 IMAD.WIDE.U32 R36, R19, 0x4, R36 ;  /* 0x000000041324d825 */ /* 0x004fca00078e0024 */
[----:B------:R3:W-:Y:S01]  /*52a0*/  @!P5 STG.E desc[UR8][R36.64], R12 ;  /* 0x0000000c2400d986 */ /* 0x0007e2000c101908 */
[----:B----4-:R-:W-:-:S05]  /*52b0*/  @!P5 IMAD.WIDE.U32 R38, R19, 0x4, R38 ;  /* 0x000000041326d825 */ /* 0x010fca00078e0026 */
[----:B------:R3:W-:Y:S01]  /*52c0*/  @!P5 STG.E desc[UR8][R38.64], R13 ;  /* 0x0000000d2600d986 */ /* 0x0007e2000c101908 */
[----:B-1----:R-:W-:-:S05]  /*52d0*/  @!P6 IMAD.WIDE.U32 R40, R2, 0x4, R40 ;  /* 0x000000040228e825 */ /* 0x002fca00078e0028 */
[----:B------:R3:W-:Y:S01]  /*52e0*/  @!P6 STG.E desc[UR8][R40.64], R14 ;  /* 0x0000000e2800e986 */ /* 0x0007e2000c101908 */
[----:B0-----:R-:W-:-:S05]  /*52f0*/  @!P6 IMAD.WIDE.U32 R42, R2, 0x4, R42 ;  /* 0x00000004022ae825 */ /* 0x001fca00078e002a */
[----:B------:R3:W-:Y:S02]  /*5300*/  @!P6 STG.E desc[UR8][R42.64], R15 ;  /* 0x0000000f2a00e986 */ /* 0x0007e4000c101908 */
.L_x_52:
[----:B------:R-:W-:-:S13]  /*5310*/  ISETP.NE.AND P0, PT, R17, 0x7f, PT ;  /* 0x0000007f1100780c */ /* 0x000fda0003f05270 */
[----:B------:R-:W-:Y:S05]  /*5320*/  @P0 EXIT ;  /* 0x000000000000094d */ /* 0x000fea0003800000 */
[----:B01-3--:R-:W0:Y:S01]  /*5330*/  LDC.64 R8, c[0x0][0x3a0] ;  /* 0x0000e800ff087b82 */ /* 0x00be220000000a00 */
[----:B------:R-:W-:Y:S01]  /*5340*/  ISETP.NE.AND P0, PT, R0, 0x300, PT ;  /* 0x000003000000780c */ /* 0x000fe20003f05270 */
[----:B------:R-:W-:-:S12]  /*5350*/  IMAD.IADD R21, R16, 0x1, R21 ;  /* 0x0000000110157824 */ /* 0x000fd800078e0215 */
[----:B------:R-:W-:Y:S05]  /*5360*/  @P0 BRA `(.L_x_53) ;  /* 0x00000000001c0947 */ /* 0x000fea0003800000 */
[----:B--2---:R-:W1:Y:S08]  /*5370*/  LDC.64 R4, c[0x0][0x388] ;  /* 0x0000e200ff047b82 */ /* 0x004e700000000a00 */
[----:B------:R-:W2:Y:S01]  /*5380*/  LDC.64 R6, c[0x0][0x398] ;  /* 0x0000e600ff067b82 */ /* 0x000ea20000000a00 */
[----:B-1----:R-:W-:-:S05]  /*5390*/  IMAD.WIDE.U32 R4, R21, 0x4, R4 ;  /* 0x0000000415047825 */ /* 0x002fca00078e0004 */
[----:B------:R1:W-:Y:S01]  /*53a0*/  STG.E desc[UR8][R4.64], R3 ;  /* 0x0000000304007986 */ /* 0x0003e2000c101908 */
[----:B--2---:R-:W-:-:S04]  /*53b0*/  IMAD.WIDE.U32 R6, R21, 0x4, R6 ;  /* 0x0000000415067825 */ /* 0x004fc800078e0006 */
[----:B------:R-:W-:Y:S01]  /*53c0*/  VIADD R21, R21, 0x1 ;  /* 0x0000000115157836 */ /* 0x000fe20000000000 */
[----:B------:R1:W-:Y:S06]  /*53d0*/  STG.E desc[UR8][R6.64], R23 ;  /* 0x0000001706007986 */ /* 0x0003ec000c101908 */
.L_x_53:
[----:B0-----:R-:W-:Y:S01]  /*53e0*/  STG.E desc[UR8][R8.64], R21 ;  /* 0x0000001508007986 */ /* 0x001fe2000c101908 */
[----:B------:R-:W-:Y:S05]  /*53f0*/  EXIT ;  /* 0x000000000000794d */ /* 0x000fea0003800000 */
.L_x_9:
[----:B------:R-:W-:Y:S01]  /*5400*/  BSSY B1, `(.L_x_54) ;  /* 0x0000006000017945 */ /* 0x000fe20003800000 */
[----:B------:R-:W-:Y:S01]  /*5410*/  PLOP3.LUT P3, PT, P1, PT, PT, 0x8, 0x80 ;  /* 0x000000000080781c */ /* 0x000fe20000f6e170 */
[----:B------:R-:W-:-:S12]  /*5420*/  IMAD.MOV.U32 R5, RZ, RZ, -0x1 ;  /* 0xffffffffff057424 */ /* 0x000fd800078e00ff */
[----:B------:R-:W-:Y:S05]  /*5430*/  WARPSYNC.COLLECTIVE R5, `(.L_x_55) ;  /* 0x0000000005087348 */ /* 0x000fea0003c00000 */
[----:B------:R-:W-:Y:S01]  /*5440*/  VOTE.ANY P3, P3 ;  /* 0x0000000000ff7806 */ /* 0x000fe20001860100 */
[----:B------:R-:W-:-:S12]  /*5450*/  ENDCOLLECTIVE ;  /* 0x000000000000791b */ /* 0x000fd80003800000 */
.L_x_55:
[----:B------:R-:W-:Y:S05]  /*5460*/  BSYNC B1 ;  /* 0x0000000000017941 */ /* 0x000fea0003800000 */
.L_x_54:
[----:B------:R-:W-:Y:S01]  /*5470*/  PLOP3.LUT P1, PT, P3, PT, PT, 0x80, 0x8 ;  /* 0x000000000008781c */ /* 0x000fe20001f2f070 */
[----:B------:R-:W-:-:S12]  /*5480*/  BRA `(.L_x_56) ;  /* 0xffffffbc00a07947 */ /* 0x000fd8000383ffff */
.L_x_11:
[----:B------:R-:W0:Y:S01]  /*5490*/  S2R R29, SR_GEMASK ;  /* 0x00000000001d7919 */ /* 0x000e220000003c00 */
[----:B------:R-:W-:Y:S01]  /*54a0*/  BSSY B1, `(.L_x_57) ;  /* 0x0000006000017945 */ /* 0x000fe20003800000 */
[----:B------:R-:W-:Y:S01]  /*54b0*/  PLOP3.LUT P3, PT, P3, PT, PT, 0x8, 0x80 ;  /* 0x000000000080781c */ /* 0x000fe20001f6e170 */
[----:B------:R-:W-:-:S12]  /*54c0*/  IMAD.MOV.U32 R5, RZ, RZ, -0x1 ;  /* 0xffffffffff057424 */ /* 0x000fd800078e00ff */
[----:B0-----:R-:W-:Y:S05]  /*54d0*/  WARPSYNC.COLLECTIVE R5, `(.L_x_58) ;  /* 0x0000000005087348 */ /* 0x001fea0003c00000 */
[----:B------:R-:W-:Y:S01]  /*54e0*/  VOTE.ANY R5, PT, P3 ;  /* 0x0000000000057806 */ /* 0x000fe200018e0100 */
[----:B0-----:R-:W-:Y:S06]  /*54f0*/  ENDCOLLECTIVE ;  /* 0x000000000000791b */ /* 0x001fec0003800000 */
.L_x_58:
[----:B------:R-:W-:Y:S05]  /*5500*/  BSYNC B1 ;  /* 0x0000000000017941 */ /* 0x000fea0003800000 */
.L_x_57:
[----:B------:R-:W-:Y:S01]  /*5510*/  LOP3.LUT R5, R5, 0x80000000, R29, 0xec, !PT ;  /* 0x8000000005057812 */ /* 0x000fe200078eec1d */
[----:B------:R-:W-:Y:S01]  /*5520*/  IMAD.MOV.U32 R18, RZ, RZ, R20 ;  /* 0x000000ffff127224 */ /* 0x000fe200078e0014 */
[----:B------:R-:W-:Y:S01]  /*5530*/  ISETP.NE.AND P2, PT, R20, RZ, PT ;  /* 0x000000ff1400720c */ /* 0x000fe20003f45270 */
[----:B------:R-:W-:Y:S01]  /*5540*/  IMAD.MOV.U32 R17, RZ, RZ, 0x1 ;  /* 0x00000001ff117424 */ /* 0x000fe200078e00ff */
[----:B------:R-:W-:Y:S01]  /*5550*/  ISETP.NE.U32.AND P4, PT, R22, 0x65, PT ;  /* 0x000000651600780c */ /* 0x000fe20003f85070 */
[----:B------:R-:W-:-:S03]  /*5560*/  VIADD R16, R5, 0xffffffff ;  /* 0xffffffff05107836 */ /* 0x000fc60000000000 */
[----:B------:R-:W-:Y:S02]  /*5570*/  ISETP.NE.AND.EX P4, PT, R23, RZ, PT, P4 ;  /* 0x000000ff1700720c */ /* 0x000fe40003f85340 */
[----:B------:R-:W-:Y:S01]  /*5580*/  LOP3.LUT R33, R5, R16, RZ, 0xc, !PT ;  /* 0x0000001005217212 */ /* 0x000fe200078e0cff */
[----:B------:R-:W-:-:S05]  /*5590*/  IMAD.MOV.U32 R5, RZ, RZ, -0x1 ;  /* 0xffffffffff057424 */ /* 0x000fca00078e00ff */
[----:B------:R-:W0:Y:S02]  /*55a0*/  POPC R33, R33 ;  /* 0x0000002100217309 */ /* 0x000e240000000000 */
[----:B0-----:R-:W-:Y:S01]  /*55b0*/  IMAD.MOV.U32 R16, RZ, RZ, R33 ;  /* 0x000000ffff107224 */ /* 0x001fe200078e0021 */
[----:B------:R-:W-:-:S13]  /*55c0*/  ISETP.GE.AND P1, PT, R30, R33, PT ;  /* 0x000000211e00720c */ /* 0x000fda0003f26270 */
[----:B------:R-:W-:Y:S05]  /*55d0*/  WARPSYNC.COLLECTIVE R5, `(.L_x_59) ;  /* 0x0000000005087348 */ /* 0x000fea0003c00000 */
[----:B------:R0:W1:Y:S02]  /*55e0*/  SHFL.DOWN P3, R27, R18, R17, R16 ;  /* 0x08000011121b7389 */ /* 0x0000640000060010 */
[----:B01----:R-:W-:Y:S05]  /*55f0*/  ENDCOLLECTIVE ;  /* 0x000000000000791b */ /* 0x003fea0003800000 */
.L_x_59:
[----:B------:R-:W-:Y:S02]  /*5600*/  IMAD.MOV.U32 R18, RZ, RZ, R21 ;  /* 0x000000ffff127224 */ /* 0x000fe400078e0015 */
[----:B------:R-:W-:-:S07]  /*5610*/  IMAD.MOV.U32 R32, RZ, RZ, R27 ;  /* 0x000000ffff207224 */ /* 0x000fce00078e001b */
[----:B------:R-:W-:Y:S05]  /*5620*/  WARPSYNC.COLLECTIVE R5, `(.L_x_60) ;  /* 0x0000000005087348 */ /* 0x000fea0003c00000 */
[----:B------:R0:W1:Y:S02]  /*5630*/  SHFL.DOWN P3, R27, R18, R17, R16 ;  /* 0x08000011121b7389 */ /* 0x0000640000060010 */
[----:B01----:R-:W-:Y:S05]  /*5640*/  ENDCOLLECTIVE ;  /* 0x000000000000791b */ /* 0x003fea0003800000 */
.L_x_60:
[----:B------:R-:W-:Y:S02]  /*5650*/  IMAD.MOV.U32 R17, RZ, RZ, 0x2 ;  /* 0x00000002ff117424 */ /* 0x000fe400078e00ff */
[----:B------:R-:W-:Y:S01]  /*5660*/  IMAD.MOV.U32 R35, RZ, RZ, R27 ;  /* 0x000000ffff237224 */ /* 0x000fe200078e001b */
[----:B------:R-:W-:Y:S01]  /*5670*/  SEL R27, R32, RZ, !P1 ;  /* 0x000000ff201b7207 */ /* 0x000fe20004800000 */
[----:B------:R-:W-:-:S03]  /*5680*/  VIADD R32, R30, 0x2 ;  /* 0x000000021e207836 */ /* 0x000fc60000000000 */
[----:B------:R-:W-:Y:S01]  /*5690*/  VIMNMX R35, PT, PT, R21, R35, PT ;  /* 0x0000002315237248 */ /* 0x000fe20003fe0100 */
[----:B------:R-:W-:-:S03]  /*56a0*/  IMAD.IADD R36, R20, 0x1, R27 ;  /* 0x0000000114247824 */ /* 0x000fc600078e021b */
[-C--:B------:R-:W-:Y:S01]  /*56b0*/  SEL R35, R35, R21.reuse, !P2 ;  /* 0x0000001523237207 */ /* 0x080fe20005000000 */
[----:B------:R-:W-:Y:S01]  /*56c0*/  IMAD.MOV.U32 R18, RZ, RZ, R36 ;  /* 0x000000ffff127224 */ /* 0x000fe200078e0024 */
[----:B------:R-:W-:Y:S02]  /*56d0*/  ISETP.NE.AND P2, PT, R36, RZ, PT ;  /* 0x000000ff2400720c */ /* 0x000fe40003f45270 */
[----:B------:R-:W-:Y:S01]  /*56e0*/  SEL R37, R35, R21, !P1 ;  /* 0x0000001523257207 */ /* 0x000fe20004800000 */
[----:B------:R-:W-:-:S10]  /*56f0*/  VIADD R35, R30, 0x8 ;  /* 0x000000081e237836 */ /* 0x000fd40000000000 */
[----:B------:R-:W-:Y:S05]  /*5700*/  WARPSYNC.COLLECTIVE R5, `(.L_x_61) ;  /* 0x0000000005087348 */ /* 0x000fea0003c00000 */
[----:B------:R0:W1:Y:S02]  /*5710*/  SHFL.DOWN P3, R27, R18, R17, R16 ;  /* 0x08000011121b7389 */ /* 0x0000640000060010 */
[----:B01----:R-:W-:Y:S05]  /*5720*/  ENDCOLLECTIVE ;  /* 0x000000000000791b */ /* 0x003fea0003800000 */
.L_x_61:
[----:B------:R-:W-:Y:S01]  /*5730*/  ISETP.GT.AND P1, PT, R32, R33, PT ;  /* 0x000000212000720c */ /* 0x000fe20003f24270 */
[----:B------:R-:W-:Y:S02]  /*5740*/  IMAD.MOV.U32 R18, RZ, RZ, R37 ;  /* 0x000000ffff127224 */ /* 0x000fe400078e0025 */
[----:B------:R-:W-:-:S10]  /*5750*/  IMAD.MOV.U32 R34, RZ, RZ, R27 ;  /* 0x000000ffff227224 */ /* 0x000fd400078e001b */
[----:B------:R-:W-:Y:S05]  /*5760*/  WARPSYNC.COLLECTIVE R5, `(.L_x_62) ;  /* 0x0000000005087348 */ /* 0x000fea0003c00000 */
[----:B------:R0:W1:Y:S02]  /*5770*/  SHFL.DOWN P3, R27, R18, R17, R16 ;  /* 0x08000011121b7389 */ /* 0x0000640000060010 */
[----:B01----:R-:W-:Y:S05]  /*5780*/  ENDCOLLECTIVE ;  /* 0x000000000000791b */ /* 0x003fea0003800000 */
.L_x_62:
[----:B------:R-:W-:Y:S01]  /*5790*/  SEL R21, R34, RZ, !P1 ;  /* 0x000000ff22157207 */ /* 0x000fe20004800000 */
[----:B------:R-:W-:-:S04]  /*57a0*/  VIADD R34, R30, 0x4 ;  /* 0x000000041e227836 */ /* 0x000fc80000000000 */
[----:B------:R-:W-:-:S04]  /*57b0*/  IMAD.IADD R20, R36, 0x1, R21 ;  /* 0x0000000124147824 */ /* 0x000fc800078e0215 */
[----:B------:R-:W-:Y:S02]  /*57c0*/  IMAD.MOV.U32 R18, RZ, RZ, R20 ;  /* 0x000000ffff127224 */ /* 0x000fe400078e0014 */
[----:B------:R-:W-:Y:S02]  /*57d0*/  IMAD.MOV.U32 R17, RZ, RZ, 0x4 ;  /* 0x00000004ff117424 */ /* 0x000fe400078e00ff */
[----:B------:R-:W-:-:S07]  /*57e0*/  IMAD.MOV.U32 R40, RZ, RZ, R27 ;  /* 0x000000ffff287224 */ /* 0x000fce00078e001b */
[----:B------:R-:W-:Y:S05]  /*57f0*/  WARPSYNC.COLLECTIVE R5, `(.L_x_63) ;  /* 0x0000000005087348 */ /* 0x000fea0003c00000 */
[----:B------:R0:W1:Y:S02]  /*5800*/  SHFL.DOWN P3, R27, R18, R17, R16 ;  /* 0x08000011121b7389 */ /* 0x0000640000060010 */
[----:B01----:R-:W-:Y:S05]  /*5810*/  ENDCOLLECTIVE ;  /* 0x000000000000791b */ /* 0x003fea0003800000 */
.L_x_63:
[----:B------:R-:W-:-:S04]  /*5820*/  VIMNMX R40, PT, PT, R37, R40, PT ;  /* 0x0000002825287248 */ /* 0x000fc80003fe0100 */
[----:B------:R-:W-:Y:S02]  /*5830*/  @!P1 SEL R37, R40, R37, !P2 ;  /* 0x0000002528259207 */ /* 0x000fe40005000000 */
[----:B------:R-:W-:Y:S02]  /*5840*/  ISETP.GT.AND P1, PT, R34, R33, PT ;  /* 0x000000212200720c */ /* 0x000fe40003f24270 */
[----:B------:R-:W-:Y:S01]  /*5850*/  ISETP.NE.AND P2, PT, R20, RZ, PT ;  /* 0x000000ff1400720c */ /* 0x000fe20003f45270 */
[----:B------:R-:W-:Y:S02]  /*5860*/  IMAD.MOV.U32 R18, RZ, RZ, R37 ;  /* 0x000000ffff127224 */ /* 0x000fe400078e0025 */
[----:B------:R-:W-:-:S10]  /*5870*/  IMAD.MOV.U32 R21, RZ, RZ, R27 ;  /* 0x000000ffff157224 */ /* 0x000fd400078e001b */
[----:B------:R-:W-:Y:S05]  /*5880*/  WARPSYNC.COLLECTIVE R5, `(.L_x_64) ;  /* 0x0000000005087348 */ /* 0x000fea0003c00000 */
[----:B------:R0:W1:Y:S02]  /*5890*/  SHFL.DOWN P3, R27, R18, R17, R16 ;  /* 0x08000011121b7389 */ /* 0x0000640000060010 */
[----:B01----:R-:W-:Y:S05]  /*58a0*/  ENDCOLLECTIVE ;  /* 0x000000000000791b */ /* 0x003fea0003800000 */
.L_x_64:
[----:B------:R-:W-:-:S05]  /*58b0*/  SEL R21, R21, RZ, !P1 ;  /* 0x000000ff15157207 */ /* 0x000fca0004800000 */
[----:B------:R-:W-:-:S04]  /*58c0*/  IMAD.IADD R36, R20, 0x1, R21 ;  /* 0x0000000114247824 */ /* 0x000fc800078e0215 */
[----:B------:R-:W-:Y:S02]  /*58d0*/  IMAD.MOV.U32 R18, RZ, RZ, R36 ;  /* 0x000000ffff127224 */ /* 0x000fe400078e0024 */
[----:B------:R-:W-:Y:S02]  /*58e0*/  IMAD.MOV.U32 R17, RZ, RZ, 0x8 ;  /* 0x00000008ff117424 */ /* 0x000fe400078e00ff */
[----:B------:R-:W-:-:S07]  /*58f0*/  IMAD.MOV.U32 R40, RZ, RZ, R27 ;  /* 0x000000ffff287224 */ /* 0x000fce00078e001b */
[----:B------:R-:W-:Y:S05]  /*5900*/  WARPSYNC.COLLECTIVE R5, `(.L_x_65) ;  /* 0x0000000005087348 */ /* 0x000fea0003c00000 */
[----:B------:R0:W1:Y:S02]  /*5910*/  SHFL.DOWN P3, R27, R18, R17, R16 ;  /* 0x08000011121b7389 */ /* 0x0000640000060010 */
[----:B01----:R-:W-:Y:S05]  /*5920*/  ENDCOLLECTIVE ;  /* 0x000000000000791b */ /* 0x003fea0003800000 */
.L_x_65:
[----:B------:R-:W-:-:S04]  /*5930*/  VIMNMX R40, PT, PT, R37, R40, PT ;  /* 0x0000002825287248 */ /* 0x000fc80003fe0100 */
[----:B------:R-:W-:Y:S02]  /*5940*/  @!P1 SEL R37, R40, R37, !P2 ;  /* 0x0000002528259207 */ /* 0x000fe40005000000 */
[----:B------:R-:W-:Y:S02]  /*5950*/  ISETP.GT.AND P1, PT, R35, R33, PT ;  /* 0x000000212300720c */ /* 0x000fe40003f24270 */
[----:B------:R-:W-:Y:S01]  /*5960*/  ISETP.NE.AND P2, PT, R36, RZ, PT ;  /* 0x000000ff2400720c */ /* 0x000fe20003f45270 */
[----:B------:R-:W-:Y:S01]  /*5970*/  IMAD.MOV.U32 R18, RZ, RZ, R37 ;  /* 0x000000ffff127224 */ /* 0x000fe200078e0025 */
[----:B------:R-:W-:-:S05]  /*5980*/  SEL R27, R27, RZ, !P1 ;  /* 0x000000ff1b1b7207 */ /* 0x000fca0004800000 */
[----:B------:R-:W-:-:S07]  /*5990*/  IMAD.IADD R42, R36, 0x1, R27 ;  /* 0x00000001242a7824 */ /* 0x000fce00078e021b */
[----:B------:R-:W-:Y:S05]  /*59a0*/  WARPSYNC.COLLECTIVE R5, `(.L_x_66) ;  /* 0x0000000005087348 */ /* 0x000fea0003c00000 */
[----:B------:R0:W1:Y:S02]  /*59b0*/  SHFL.DOWN P3, R27, R18, R17, R16 ;  /* 0x08000011121b7389 */ /* 0x0000640000060010 */
[----:B01----:R-:W-:Y:S05]  /*59c0*/  ENDCOLLECTIVE ;  /* 0x000000000000791b */ /* 0x003fea0003800000 */
.L_x_66:
[----:B------:R-:W-:Y:S02]  /*59d0*/  VIADD R36, R30, 0x10 ;  /* 0x000000101e247836 */ /* 0x000fe40000000000 */
[----:B------:R-:W-:Y:S02]  /*59e0*/  IMAD.MOV.U32 R18, RZ, RZ, R42 ;  /* 0x000000ffff127224 */ /* 0x000fe400078e002a */
[----:B------:R-:W-:Y:S02]  /*59f0*/  IMAD.MOV.U32 R17, RZ, RZ, 0x10 ;  /* 0x00000010ff117424 */ /* 0x000fe400078e00ff */
[----:B------:R-:W-:-:S07]  /*5a00*/  IMAD.MOV.U32 R40, RZ, RZ, R27 ;  /* 0x000000ffff287224 */ /* 0x000fce00078e001b */
[----:B------:R-:W-:Y:S05]  /*5a10*/  WARPSYNC.COLLECTIVE R5, `(.L_x_67) ;  /* 0x0000000005087348 */ /* 0x000fea0003c00000 */
[----:B------:R0:W1:Y:S02]  /*5a20*/  SHFL.DOWN P3, R27, R18, R17, R16 ;  /* 0x08000011121b7389 */ /* 0x0000640000060010 */
[----:B01----:R-:W-:Y:S05]  /*5a30*/  ENDCOLLECTIVE ;  /* 0x000000000000791b */ /* 0x003fea0003800000 */
.L_x_67:
        /* <DEDUP_REMOVED lines=9> */
.L_x_68:
[----:B------:R-:W-:Y:S05]  /*5ad0*/  WARPSYNC.COLLECTIVE R5, `(.L_x_69) ;  /* 0x0000000005087348 */ /* 0x000fea0003c00000 */
[----:B------:R-:W-:Y:S01]  /*5ae0*/  VOTE.ALL P4, P4 ;  /* 0x0000000000ff7806 */ /* 0x000fe20002080000 */
[----:B------:R-:W-:-:S12]  /*5af0*/  ENDCOLLECTIVE ;  /* 0x000000000000791b */ /* 0x000fd80003800000 */
.L_x_69:
[----:B------:R-:W-:-:S05]  /*5b00*/  SEL R33, R41, RZ, !P1 ;  /* 0x000000ff29217207 */ /* 0x000fca0004800000 */
[----:B------:R-:W-:Y:S01]  /*5b10*/  IMAD.IADD R33, R42, 0x1, R33 ;  /* 0x000000012a217824 */ /* 0x000fe200078e0221 */
[----:B------:R-:W-:-:S04]  /*5b20*/  VIMNMX R20, PT, PT, R37, R27, PT ;  /* 0x0000001b25147248 */ /* 0x000fc80003fe0100 */
[----:B------:R-:W-:Y:S02]  /*5b30*/  @!P1 SEL R37, R20, R37, !P2 ;  /* 0x0000002514259207 */ /* 0x000fe40005000000 */
[----:B------:R-:W0:Y:S02]  /*5b40*/  LDC.64 R20, c[0x0][0x3a8] ;  /* 0x0000ea00ff147b82 */ /* 0x000e240000000a00 */
[----:B0-----:R-:W-:Y:S01]  /*5b50*/  IADD3 R40, P2, PT, R20, 0x200, RZ ;  /* 0x0000020014287810 */ /* 0x001fe20007f5e0ff */
[----:B------:R-:W-:-:S04]  /*5b60*/  IMAD.MOV.U32 R20, RZ, RZ, R37 ;  /* 0x000000ffff147224 */ /* 0x000fc800078e0025 */
[----:B------:R-:W-:Y:S01]  /*5b70*/  IMAD.X R41, RZ, RZ, R21, P2 ;  /* 0x000000ffff297224 */ /* 0x000fe200010e0615 */
[----:B------:R-:W-:Y:S07]  /*5b80*/  BRA `(.L_x_70) ;  /* 0xffffffb800dc7947 */ /* 0x000fee000383ffff */
.L_x_13:
[----:B------:R-:W-:Y:S01]  /*5b90*/  BSSY B1, `(.L_x_71) ;  /* 0x0000006000017945 */ /* 0x000fe20003800000 */
[----:B------:R-:W-:Y:S01]  /*5ba0*/  PLOP3.LUT P3, PT, P1, PT, PT, 0x8, 0x80 ;  /* 0x000000000080781c */ /* 0x000fe20000f6e170 */
[----:B------:R-:W-:-:S12]  /*5bb0*/  IMAD.MOV.U32 R5, RZ, RZ, -0x1 ;  /* 0xffffffffff057424 */ /* 0x000fd800078e00ff */
[----:B------:R-:W-:Y:S05]  /*5bc0*/  WARPSYNC.COLLECTIVE R5, `(.L_x_72) ;  /* 0x0000000005087348 */ /* 0x000fea0003c00000 */
[----:B------:R-:W-:Y:S01]  /*5bd0*/  VOTE.ANY P3, P3 ;  /* 0x0000000000ff7806 */ /* 0x000fe20001860100 */
[----:B------:R-:W-:-:S12]  /*5be0*/  ENDCOLLECTIVE ;  /* 0x000000000000791b */ /* 0x000fd80003800000 */
.L_x_72:
[----:B------:R-:W-:Y:S05]  /*5bf0*/  BSYNC B1 ;  /* 0x0000000000017941 */ /* 0x000fea0003800000 */
.L_x_71:
[----:B------:R-:W-:Y:S01]  /*5c00*/  PLOP3.LUT P1, PT, P3, PT, PT, 0x80, 0x8 ;  /* 0x000000000008781c */ /* 0x000fe20001f2f070 */
[----:B------:R-:W-:-:S12]  /*5c10*/  BRA `(.L_x_73) ;  /* 0xffffffb800e07947 */ /* 0x000fd8000383ffff */
.L_x_15:
[----:B------:R-:W-:Y:S01]  /*5c20*/  ISETP.NE.U32.AND P4, PT, R22, 0x65, PT ;  /* 0x000000651600780c */ /* 0x000fe20003f85070 */
[----:B------:R-:W-:Y:S01]  /*5c30*/  BSSY B1, `(.L_x_74) ;  /* 0x0000007000017945 */ /* 0x000fe20003800000 */
[----:B------:R-:W-:Y:S01]  /*5c40*/  PLOP3.LUT P3, PT, P3, PT, PT, 0x8, 0x80 ;  /* 0x000000000080781c */ /* 0x000fe20001f6e170 */
[----:B------:R-:W-:Y:S01]  /*5c50*/  IMAD.MOV.U32 R5, RZ, RZ, -0x1 ;  /* 0xffffffffff057424 */ /* 0x000fe200078e00ff */
[----:B------:R-:W-:-:S13]  /*5c60*/  ISETP.NE.AND.EX P4, PT, R23, RZ, PT, P4 ;  /* 0x000000ff1700720c */ /* 0x000fda0003f85340 */
[----:B------:R-:W-:Y:S05]  /*5c70*/  WARPSYNC.COLLECTIVE R5, `(.L_x_75) ;  /* 0x0000000005087348 */ /* 0x000fea0003c00000 */
[----:B------:R-:W-:Y:S01]  /*5c80*/  VOTE.ANY R5, PT, P3 ;  /* 0x0000000000057806 */ /* 0x000fe200018e0100 */
[----:B------:R-:W-:Y:S06]  /*5c90*/  ENDCOLLECTIVE ;  /* 0x000000000000791b */ /* 0x000fec0003800000 */
.L_x_75:
[----:B------:R-:W-:Y:S05]  /*5ca0*/  BSYNC B1 ;  /* 0x0000000000017941 */ /* 0x000fea0003800000 */
.L_x_74:
[----:B------:R-:W-:Y:S01]  /*5cb0*/  LOP3.LUT R5, R5, 0x80000000, R29, 0xec, !PT ;  /* 0x8000000005057812 */ /* 0x000fe200078eec1d */
[----:B------:R-:W-:Y:S01]  /*5cc0*/  IMAD.MOV.U32 R18, RZ, RZ, R20 ;  /* 0x000000ffff127224 */ /* 0x000fe200078e0014 */
[----:B------:R-:W-:Y:S01]  /*5cd0*/  ISETP.NE.AND P2, PT, R20, RZ, PT ;  /* 0x000000ff1400720c */ /* 0x000fe20003f45270 */
[----:B------:R-:W-:Y:S02]  /*5ce0*/  IMAD.MOV.U32 R17, RZ, RZ, 0x1 ;  /* 0x00000001ff117424 */ /* 0x000fe400078e00ff */
[----:B------:R-:W-:Y:S02]  /*5cf0*/  VIADD R16, R5, 0xffffffff ;  /* 0xffffffff05107836 */ /* 0x000fe40000000000 */
[----:B------:R-:W-:-:S03]  /*5d00*/  VIADD R31, R31, 0xffffffe0 ;  /* 0xffffffe01f1f7836 */ /* 0x000fc60000000000 */
[----:B------:R-:W-:Y:S01]  /*5d10*/  LOP3.LUT R22, R5, R16, RZ, 0xc, !PT ;  /* 0x0000001005167212 */ /* 0x000fe200078e0cff */
[----:B------:R-:W-:-:S03]  /*5d20*/  IMAD.MOV.U32 R5, RZ, RZ, -0x1 ;  /* 0xffffffffff057424 */ /* 0x000fc600078e00ff */
[----:B------:R0:W1:Y:S04]  /*5d30*/  POPC R16, R22 ;  /* 0x0000001600107309 */ /* 0x0000680000000000 */
[----:B01----:R-:W-:Y:S05]  /*5d40*/  WARPSYNC.COLLECTIVE R5, `(.L_x_76) ;  /* 0x0000000005087348 */ /* 0x003fea0003c00000 */
[----:B-1----:R1:W2:Y:S02]  /*5d50*/  SHFL.DOWN P3, R27, R18, R17, R16 ;  /* 0x08000011121b7389 */ /* 0x0022a40000060010 */
[----:B012---:R-:W-:Y:S05]  /*5d60*/  ENDCOLLECTIVE ;  /* 0x000000000000791b */ /* 0x007fea0003800000 */
.L_x_76:
[----:B------:R-:W-:Y:S01]  /*5d70*/  ISETP.GE.AND P1, PT, R30, R16, PT ;  /* 0x000000101e00720c */ /* 0x000fe20003f26270 */
[----:B------:R-:W-:Y:S02]  /*5d80*/  IMAD.MOV.U32 R18, RZ, RZ, R21 ;  /* 0x000000ffff127224 */ /* 0x000fe400078e0015 */
[----:B------:R-:W-:-:S10]  /*5d90*/  IMAD.MOV.U32 R42, RZ, RZ, R27 ;  /* 0x000000ffff2a7224 */ /* 0x000fd400078e001b */
[----:B------:R-:W-:Y:S05]  /*5da0*/  WARPSYNC.COLLECTIVE R5, `(.L_x_77) ;  /* 0x0000000005087348 */ /* 0x000fea0003c00000 */
[----:B------:R0:W1:Y:S02]  /*5db0*/  SHFL.DOWN P3, R27, R18, R17, R16 ;  /* 0x08000011121b7389 */ /* 0x0000640000060010 */
[----:B01----:R-:W-:Y:S05]  /*5dc0*/  ENDCOLLECTIVE ;  /* 0x000000000000791b */ /* 0x003fea0003800000 */
.L_x_77:
[----:B------:R-:W-:-:S05]  /*5dd0*/  SEL R43, R42, RZ, !P1 ;  /* 0x000000ff2a2b7207 */ /* 0x000fca0004800000 */
[----:B------:R-:W-:-:S04]  /*5de0*/  IMAD.IADD R43, R20, 0x1, R43 ;  /* 0x00000001142b7824 */ /* 0x000fc800078e022b */
[----:B------:R-:W-:Y:S02]  /*5df0*/  IMAD.MOV.U32 R18, RZ, RZ, R43 ;  /* 0x000000ffff127224 */ /* 0x000fe400078e002b */
[----:B------:R-:W-:Y:S01]  /*5e00*/  IMAD.MOV.U32 R17, RZ, RZ, 0x2 ;  /* 0x00000002ff117424 */ /* 0x000fe200078e00ff */
[----:B------:R-:W-:-:S04]  /*5e10*/  VIMNMX R27, PT, PT, R21, R27, PT ;  /* 0x0000001b151b7248 */ /* 0x000fc80003fe0100 */
[-C--:B------:R-:W-:Y:S02]  /*5e20*/  SEL R27, R27, R21.reuse, !P2 ;  /* 0x000000151b1b7207 */ /* 0x080fe40005000000 */
[----:B------:R-:W-:Y:S02]  /*5e30*/  ISETP.NE.AND P2, PT, R43, RZ, PT ;  /* 0x000000ff2b00720c */ /* 0x000fe40003f45270 */
[----:B------:R-:W-:-:S11]  /*5e40*/  SEL R42, R27, R21, !P1 ;  /* 0x000000151b2a7207 */ /* 0x000fd60004800000 */
[----:B------:R-:W-:Y:S05]  /*5e50*/  WARPSYNC.COLLECTIVE R5, `(.L_x_78) ;  /* 0x0000000005087348 */ /* 0x000fea0003c00000 */
[----:B------:R0:W1:Y:S02]  /*5e60*/  SHFL.DOWN P3, R27, R18, R17, R16 ;  /* 0x08000011121b7389 */ /* 0x0000640000060010 */
[----:B01----:R-:W-:Y:S05]  /*5e70*/  ENDCOLLECTIVE ;  /* 0x000000000000791b */ /* 0x003fea0003800000 */
.L_x_78:
[----:B------:R-:W-:Y:S01]  /*5e80*/  ISETP.GT.AND P1, PT, R32, R16, PT ;  /* 0x000000102000720c */ /* 0x000fe20003f24270 */
[----:B------:R-:W-:-:S03]  /*5e90*/  IMAD.MOV.U32 R18, RZ, RZ, R42 ;  /* 0x000000ffff127224 */ /* 0x000fc600078e002a */
[----:B------:R-:W-:-:S09]  /*5ea0*/  SEL R20, R27, RZ, !P1 ;  /* 0x000000ff1b147207 */ /* 0x000fd20004800000 */
[----:B------:R-:W-:Y:S05]  /*5eb0*/  WARPSYNC.COLLECTIVE R5, `(.L_x_79) ;  /* 0x0000000005087348 */ /* 0x000fea0003c00000 */
[----:B------:R0:W1:Y:S02]  /*5ec0*/  SHFL.DOWN P3, R27, R18, R17, R16 ;  /* 0x08000011121b7389 */ /* 0x0000640000060010 */
[----:B01----:R-:W-:Y:S05]  /*5ed0*/  ENDCOLLECTIVE ;  /* 0x000000000000791b */ /* 0x003fea0003800000 */
.L_x_79:
[----:B------:R-:W-:-:S04]  /*5ee0*/  IMAD.IADD R21, R43, 0x1, R20 ;  /* 0x000000012b157824 */ /* 0x000fc800078e0214 */
[----:B------:R-:W-:Y:S02]  /*5ef0*/  IMAD.MOV.U32 R18, RZ, RZ, R21 ;  /* 0x000000ffff127224 */ /* 0x000fe400078e0015 */
[----:B------:R-:W-:Y:S02]  /*5f00*/  IMAD.MOV.U32 R17, RZ, RZ, 0x4 ;  /* 0x00000004ff117424 */ /* 0x000fe400078e00ff */
[----:B------:R-:W-:-:S07]  /*5f10*/  IMAD.MOV.U32 R45, RZ, RZ, R27 ;  /* 0x000000ffff2d7224 */ /* 0x000fce00078e001b */
[----:B------:R-:W-:Y:S05]  /*5f20*/  WARPSYNC.COLLECTIVE R5, `(.L_x_80) ;  /* 0x0000000005087348 */ /* 0x000fea0003c00000 */
[----:B------:R0:W1:Y:S02]  /*5f30*/  SHFL.DOWN P3, R27, R18, R17, R16 ;  /* 0x08000011121b7389 */ /* 0x0000640000060010 */
[----:B01----:R-:W-:Y:S05]  /*5f40*/  ENDCOLLECTIVE ;  /* 0x000000000000791b */ /* 0x003fea0003800000 */
.L_x_80:
[----:B------:R-:W-:-:S04]  /*5f50*/  VIMNMX R45, PT, PT, R42, R45, PT ;  /* 0x0000002d2a2d7248 */ /* 0x000fc80003fe0100 */
[----:B------:R-:W-:Y:S02]  /*5f60*/  @!P1 SEL R42, R45, R42, !P2 ;  /* 0x0000002a2d2a9207 */ /* 0x000fe40005000000 */
[----:B------:R-:W-:Y:S02]  /*5f70*/  ISETP.GT.AND P1, PT, R34, R16, PT ;  /* 0x000000102200720c */ /* 0x000fe40003f24270 */
[----:B------:R-:W-:Y:S01]  /*5f80*/  ISETP.NE.AND P2, PT, R21, RZ, PT ;  /* 0x000000ff1500720c */ /* 0x000fe20003f45270 */
[----:B------:R-:W-:Y:S01]  /*5f90*/  IMAD.MOV.U32 R18, RZ, RZ, R42 ;  /* 0x000000ffff127224 */ /* 0x000fe200078e002a */
[----:B------:R-:W-:-:S11]  /*5fa0*/  SEL R20, R27, RZ, !P1 ;  /* 0x000000ff1b147207 */ /* 0x000fd60004800000 */
[----:B------:R-:W-:Y:S05]  /*5fb0*/  WARPSYNC.COLLECTIVE R5, `(.L_x_81) ;  /* 0x0000000005087348 */ /* 0x000fea0003c00000 */
[----:B------:R0:W1:Y:S02]  /*5fc0*/  SHFL.DOWN P3, R27, R18, R17, R16 ;  /* 0x08000011121b7389 */ /* 0x0000640000060010 */
[----:B01----:R-:W-:Y:S05]  /*5fd0*/  ENDCOLLECTIVE ;  /* 0x000000000000791b */ /* 0x003fea0003800000 */
.L_x_81:
[----:B------:R-:W-:-:S04]  /*5fe0*/  IMAD.IADD R43, R21, 0x1, R20 ;  /* 0x00000001152b7824 */ /* 0x000fc800078e0214 */
[----:B------:R-:W-:Y:S02]  /*5ff0*/  IMAD.MOV.U32 R18, RZ, RZ, R43 ;  /* 0x000000ffff127224 */ /* 0x000fe400078e002b */
[----:B------:R-:W-:Y:S02]  /*6000*/  IMAD.MOV.U32 R17, RZ, RZ, 0x8 ;  /* 0x00000008ff117424 */ /* 0x000fe400078e00ff */
[----:B------:R-:W-:-:S07]  /*6010*/  IMAD.MOV.U32 R45, RZ, RZ, R27 ;  /* 0x000000ffff2d7224 */ /* 0x000fce00078e001b */
[----:B------:R-:W-:Y:S05]  /*6020*/  WARPSYNC.COLLECTIVE R5, `(.L_x_82) ;  /* 0x0000000005087348 */ /* 0x000fea0003c00000 */
[----:B------:R0:W1:Y:S02]  /*6030*/  SHFL.DOWN P3, R27, R18, R17, R16 ;  /* 0x08000011121b7389 */ /* 0x0000640000060010 */
[----:B01----:R-:W-:Y:S05]  /*6040*/  ENDCOLLECTIVE ;  /* 0x000000000000791b */ /* 0x003fea0003800000 */
.L_x_82:
        /* <DEDUP_REMOVED lines=9> */
.L_x_83:
[----:B------:R-:W-:-:S04]  /*60e0*/  IMAD.IADD R20, R43, 0x1, R20 ;  /* 0x000000012b147824 */ /* 0x000fc800078e0214 */
[----:B------:R-:W-:Y:S02]  /*60f0*/  IMAD.MOV.U32 R18, RZ, RZ, R20 ;  /* 0x000000ffff127224 */ /* 0x000fe400078e0014 */
[----:B------:R-:W-:Y:S02]  /*6100*/  IMAD.MOV.U32 R17, RZ, RZ, 0x10 ;  /* 0x00000010ff117424 */ /* 0x000fe400078e00ff */
[----:B------:R-:W-:-:S07]  /*6110*/  IMAD.MOV.U32 R45, RZ, RZ, R27 ;  /* 0x000000ffff2d7224 */ /* 0x000fce00078e001b */
[----:B------:R-:W-:Y:S05]  /*6120*/  WARPSYNC.COLLECTIVE R5, `(.L_x_84) ;  /* 0x0000000005087348 */ /* 0x000fea0003c00000 */
[----:B------:R0:W1:Y:S02]  /*6130*/  SHFL.DOWN P3, R27, R18, R17, R16 ;  /* 0x08000011121b7389 */ /* 0x0000640000060010 */
[----:B01----:R-:W-:Y:S05]  /*6140*/  ENDCOLLECTIVE ;  /* 0x000000000000791b */ /* 0x003fea0003800000 */
.L_x_84:
        /* <DEDUP_REMOVED lines=9> */
.L_x_85:
[----:B------:R-:W-:Y:S05]  /*61e0*/  WARPSYNC.COLLECTIVE R5, `(.L_x_86) ;  /* 0x0000000005087348 */ /* 0x000fea0003c00000 */
[----:B------:R-:W-:Y:S01]  /*61f0*/  VOTE.ALL P4, P4 ;  /* 0x0000000000ff7806 */ /* 0x000fe20002080000 */
[----:B------:R-:W-:-:S12]  /*6200*/  ENDCOLLECTIVE ;  /* 0x000000000000791b */ /* 0x000fd80003800000 */
.L_x_86:
[----:B------:R-:W-:Y:S02]  /*6210*/  SEL R21, R21, RZ, !P1 ;  /* 0x000000ff15157207 */ /* 0x000fe40004800000 */
[----:B------:R-:W-:-:S04]  /*6220*/  VIMNMX R27, PT, PT, R42, R27, PT ;  /* 0x0000001b2a1b7248 */ /* 0x000fc80003fe0100 */
[----:B------:R-:W-:Y:S02]  /*6230*/  @!P1 SEL R42, R27, R42, !P2 ;  /* 0x0000002a1b2a9207 */ /* 0x000fe40005000000 */
[----:B------:R-:W-:Y:S02]  /*6240*/  ISETP.NE.AND P2, PT, R33, RZ, PT ;  /* 0x000000ff2100720c */ /* 0x000fe40003f45270 */
[----:B------:R-:W-:-:S11]  /*6250*/  IADD3 R33, PT, PT, R20, R21, R33 ;  /* 0x0000001514217210 */ /* 0x000fd60007ffe021 */
[----:B------:R-:W-:-:S05]  /*6260*/  @!P2 VIMNMX R37, PT, PT, R42, R37, PT ;  /* 0x000000252a25a248 */ /* 0x000fca0003fe0100 */
[----:B------:R-:W-:Y:S01]  /*6270*/  IMAD.MOV.U32 R20, RZ, RZ, R37 ;  /* 0x000000ffff147224 */ /* 0x000fe200078e0025 */
[----:B------:R-:W-:Y:S06]  /*6280*/  BRA `(.L_x_87) ;  /* 0xffffffb8002c7947 */ /* 0x000fec000383ffff */
.L_x_33:
[----:B------:R-:W-:Y:S01]  /*6290*/  BSSY B0, `(.L_x_88) ;  /* 0x0000006000007945 */ /* 0x000fe20003800000 */
[----:B------:R-:W-:Y:S01]  /*62a0*/  PLOP3.LUT P3, PT, P0, PT, PT, 0x8, 0x80 ;  /* 0x000000000080781c */ /* 0x000fe2000076e170 */
[----:B------:R-:W-:-:S12]  /*62b0*/  IMAD.MOV.U32 R5, RZ, RZ, -0x1 ;  /* 0xffffffffff057424 */ /* 0x000fd800078e00ff */
[----:B------:R-:W-:Y:S05]  /*62c0*/  WARPSYNC.COLLECTIVE R5, `(.L_x_89) ;  /* 0x0000000005087348 */ /* 0x000fea0003c00000 */
[----:B------:R-:W-:Y:S01]  /*62d0*/  VOTE.ANY P3, P3 ;  /* 0x0000000000ff7806 */ /* 0x000fe20001860100 */
[----:B------:R-:W-:-:S12]  /*62e0*/  ENDCOLLECTIVE ;  /* 0x000000000000791b */ /* 0x000fd80003800000 */
.L_x_89:
[----:B------:R-:W-:Y:S05]  /*62f0*/  BSYNC B0 ;  /* 0x0000000000007941 */ /* 0x000fea0003800000 */
.L_x_88:
[----:B------:R-:W-:Y:S01]  /*6300*/  PLOP3.LUT P0, PT, P3, PT, PT, 0x80, 0x8 ;  /* 0x000000000008781c */ /* 0x000fe20001f0f070 */
[----:B------:R-:W-:-:S12]  /*6310*/  BRA `(.L_x_90) ;  /* 0xffffffd800607947 */ /* 0x000fd8000383ffff */
.L_x_35:
[----:B------:R-:W0:Y:S01]  /*6320*/  S2R R13, SR_GEMASK ;  /* 0x00000000000d7919 */ /* 0x000e220000003c00 */
[----:B------:R-:W-:Y:S01]  /*6330*/  BSSY B0, `(.L_x_91) ;  /* 0x0000006000007945 */ /* 0x000fe20003800000 */
[----:B------:R-:W-:Y:S01]  /*6340*/  PLOP3.LUT P3, PT, P3, PT, PT, 0x8, 0x80 ;  /* 0x000000000080781c */ /* 0x000fe20001f6e170 */
[----:B------:R-:W-:-:S12]  /*6350*/  IMAD.MOV.U32 R5, RZ, RZ, -0x1 ;  /* 0xffffffffff057424 */ /* 0x000fd800078e00ff */
[----:B0-----:R-:W-:Y:S05]  /*6360*/  WARPSYNC.COLLECTIVE R5, `(.L_x_92) ;  /* 0x0000000005087348 */ /* 0x001fea0003c00000 */
[----:B------:R-:W-:Y:S01]  /*6370*/  VOTE.ANY R5, PT, P3 ;  /* 0x0000000000057806 */ /* 0x000fe200018e0100 */
[----:B0-----:R-:W-:Y:S06]  /*6380*/  ENDCOLLECTIVE ;  /* 0x000000000000791b */ /* 0x001fec0003800000 */
.L_x_92:
[----:B------:R-:W-:Y:S05]  /*6390*/  BSYNC B0 ;  /* 0x0000000000007941 */ /* 0x000fea0003800000 */
.L_x_91:
[----:B------:R-:W-:Y:S01]  /*63a0*/  LOP3.LUT R5, R5, 0x80000000, R13, 0xec, !PT ;  /* 0x8000000005057812 */ /* 0x000fe200078eec0d */
[----:B------:R-:W-:Y:S02]  /*63b0*/  IMAD.MOV.U32 R18, RZ, RZ, R20 ;  /* 0x000000ffff127224 */ /* 0x000fe400078e0014 */
[----:B------:R-:W-:Y:S02]  /*63c0*/  IMAD.MOV.U32 R17, RZ, RZ, 0x1 ;  /* 0x00000001ff117424 */ /* 0x000fe400078e00ff */
[----:B------:R-:W-:Y:S02]  /*63d0*/  VIADD R16, R5, 0xffffffff ;  /* 0xffffffff05107836 */ /* 0x000fe40000000000 */
[C---:B------:R-:W-:Y:S02]  /*63e0*/  VIADD R36, R11.reuse, 0x2 ;  /* 0x000000020b247836 */ /* 0x040fe40000000000 */
[----:B------:R-:W-:Y:S01]  /*63f0*/  VIADD R35, R11, 0x4 ;  /* 0x000000040b237836 */ /* 0x000fe20000000000 */
[----:B------:R-:W-:Y:S01]  /*6400*/  LOP3.LUT R38, R5, R16, RZ, 0xc, !PT ;  /* 0x0000001005267212 */ /* 0x000fe200078e0cff */
[----:B------:R-:W-:-:S02]  /*6410*/  IMAD.MOV.U32 R5, RZ, RZ, -0x1 ;  /* 0xffffffffff057424 */ /* 0x000fc400078e00ff */
[----:B------:R-:W-:-:S03]  /*6420*/  VIADD R33, R11, 0x8 ;  /* 0x000000080b217836 */ /* 0x000fc60000000000 */
[----:B------:R-:W0:Y:S02]  /*6430*/  POPC R38, R38 ;  /* 0x0000002600267309 */ /* 0x000e240000000000 */
[----:B0-----:R-:W-:Y:S01]  /*6440*/  IMAD.MOV.U32 R16, RZ, RZ, R38 ;  /* 0x000000ffff107224 */ /* 0x001fe200078e0026 */
[----:B------:R-:W-:-:S13]  /*6450*/  ISETP.GE.AND P0, PT, R11, R38, PT ;  /* 0x000000260b00720c */ /* 0x000fda0003f06270 */
[----:B------:R-:W-:Y:S05]  /*6460*/  WARPSYNC.COLLECTIVE R5, `(.L_x_93) ;  /* 0x0000000005087348 */ /* 0x000fea0003c00000 */
[----:B------:R0:W1:Y:S02]  /*6470*/  SHFL.DOWN P3, R27, R18, R17, R16 ;  /* 0x08000011121b7389 */ /* 0x0000640000060010 */
[----:B01----:R-:W-:Y:S05]  /*6480*/  ENDCOLLECTIVE ;  /* 0x000000000000791b */ /* 0x003fea0003800000 */
.L_x_93:
[----:B------:R-:W-:Y:S02]  /*6490*/  IMAD.MOV.U32 R18, RZ, RZ, R21 ;  /* 0x000000ffff127224 */ /* 0x000fe400078e0015 */
[----:B------:R-:W-:-:S07]  /*64a0*/  IMAD.MOV.U32 R29, RZ, RZ, R27 ;  /* 0x000000ffff1d7224 */ /* 0x000fce00078e001b */
[----:B------:R-:W-:Y:S05]  /*64b0*/  WARPSYNC.COLLECTIVE R5, `(.L_x_94) ;  /* 0x0000000005087348 */ /* 0x000fea0003c00000 */
[----:B------:R0:W1:Y:S02]  /*64c0*/  SHFL.DOWN P3, R27, R18, R17, R16 ;  /* 0x08000011121b7389 */ /* 0x0000640000060010 */
[----:B01----:R-:W-:Y:S05]  /*64d0*/  ENDCOLLECTIVE ;  /* 0x000000000000791b */ /* 0x003fea0003800000 */
.L_x_94:
[----:B------:R-:W-:-:S05]  /*64e0*/  SEL R29, R29, RZ, !P0 ;  /* 0x000000ff1d1d7207 */ /* 0x000fca0004000000 */
[----:B------:R-:W-:-:S04]  /*64f0*/  IMAD.IADD R29, R20, 0x1, R29 ;  /* 0x00000001141d7824 */ /* 0x000fc800078e021d */
[----:B------:R-:W-:Y:S02]  /*6500*/  IMAD.MOV.U32 R18, RZ, RZ, R29 ;  /* 0x000000ffff127224 */ /* 0x000fe400078e001d */
[----:B------:R-:W-:Y:S01]  /*6510*/  IMAD.MOV.U32 R17, RZ, RZ, 0x2 ;  /* 0x00000002ff117424 */ /* 0x000fe200078e00ff */
[----:B------:R-:W-:Y:S02]  /*6520*/  ISETP.NE.AND P3, PT, R20, RZ, PT ;  /* 0x000000ff1400720c */ /* 0x000fe40003f65270 */
[----:B------:R-:W-:-:S04]  /*6530*/  VIMNMX R27, PT, PT, R21, R27, PT ;  /* 0x0000001b151b7248 */ /* 0x000fc80003fe0100 */
[----:B------:R-:W-:-:S04]  /*6540*/  SEL R27, R27, R21, !P3 ;  /* 0x000000151b1b7207 */ /* 0x000fc80005800000 */
[----:B------:R-:W-:-:S07]  /*6550*/  SEL R39, R27, R21, !P0 ;  /* 0x000000151b277207 */ /* 0x000fce0004000000 */
[----:B------:R-:W-:Y:S05]  /*6560*/  WARPSYNC.COLLECTIVE R5, `(.L_x_95) ;  /* 0x0000000005087348 */ /* 0x000fea0003c00000 */
[----:B------:R0:W1:Y:S02]  /*6570*/  SHFL.DOWN P3, R27, R18, R17, R16 ;  /* 0x08000011121b7389 */ /* 0x0000640000060010 */
[----:B01----:R-:W-:Y:S05]  /*6580*/  ENDCOLLECTIVE ;  /* 0x000000000000791b */ /* 0x003fea0003800000 */
.L_x_95:
[----:B------:R-:W-:Y:S01]  /*6590*/  ISETP.GT.AND P0, PT, R36, R38, PT ;  /* 0x000000262400720c */ /* 0x000fe20003f04270 */
[----:B------:R-:W-:Y:S02]  /*65a0*/  IMAD.MOV.U32 R18, RZ, RZ, R39 ;  /* 0x000000ffff127224 */ /* 0x000fe400078e0027 */
[----:B------:R-:W-:-:S10]  /*65b0*/  IMAD.MOV.U32 R31, RZ, RZ, R27 ;  /* 0x000000ffff1f7224 */ /* 0x000fd400078e001b */
[----:B------:R-:W-:Y:S05]  /*65c0*/  WARPSYNC.COLLECTIVE R5, `(.L_x_96) ;  /* 0x0000000005087348 */ /* 0x000fea0003c00000 */
[----:B------:R0:W1:Y:S02]  /*65d0*/  SHFL.DOWN P3, R27, R18, R17, R16 ;  /* 0x08000011121b7389 */ /* 0x0000640000060010 */
[----:B01----:R-:W-:Y:S05]  /*65e0*/  ENDCOLLECTIVE ;  /* 0x000000000000791b */ /* 0x003fea0003800000 */
.L_x_96:
[----:B------:R-:W-:-:S05]  /*65f0*/  SEL R40, R31, RZ, !P0 ;  /* 0x000000ff1f287207 */ /* 0x000fca0004000000 */
[----:B------:R-:W-:-:S04]  /*6600*/  IMAD.IADD R21, R29, 0x1, R40 ;  /* 0x000000011d157824 */ /* 0x000fc800078e0228 */
[----:B------:R-:W-:Y:S02]  /*6610*/  IMAD.MOV.U32 R18, RZ, RZ, R21 ;  /* 0x000000ffff127224 */ /* 0x000fe400078e0015 */
[----:B------:R-:W-:Y:S01]  /*6620*/  IMAD.MOV.U32 R17, RZ, RZ, 0x4 ;  /* 0x00000004ff117424 */ /* 0x000fe200078e00ff */
[----:B------:R-:W-:Y:S02]  /*6630*/  ISETP.NE.AND P3, PT, R29, RZ, PT ;  /* 0x000000ff1d00720c */ /* 0x000fe40003f65270 */
[----:B------:R-:W-:-:S04]  /*6640*/  VIMNMX R20, PT, PT, R39, R27, PT ;  /* 0x0000001b27147248 */ /* 0x000fc80003fe0100 */
[----:B------:R-:W-:Y:S02]  /*6650*/  @!P0 SEL R39, R20, R39, !P3 ;  /* 0x0000002714278207 */ /* 0x000fe40005800000 */
[----:B------:R-:W-:-:S13]  /*6660*/  ISETP.GT.AND P0, PT, R35, R38, PT ;  /* 0x000000262300720c */ /* 0x000fda0003f04270 */
[----:B------:R-:W-:Y:S05]  /*6670*/  WARPSYNC.COLLECTIVE R5, `(.L_x_97) ;  /* 0x0000000005087348 */ /* 0x000fea0003c00000 */
[----:B------:R0:W1:Y:S02]  /*6680*/  SHFL.DOWN P3, R27, R18, R17, R16 ;  /* 0x08000011121b7389 */ /* 0x0000640000060010 */
[----:B01----:R-:W-:Y:S05]  /*6690*/  ENDCOLLECTIVE ;  /* 0x000000000000791b */ /* 0x003fea0003800000 */
.L_x_97:
[----:B------:R-:W-:Y:S02]  /*66a0*/  IMAD.MOV.U32 R18, RZ, RZ, R39 ;  /* 0x000000ffff127224 */ /* 0x000fe400078e0027 */
[----:B------:R-:W-:-:S07]  /*66b0*/  IMAD.MOV.U32 R20, RZ, RZ, R27 ;  /* 0x000000ffff147224 */ /* 0x000fce00078e001b */
[----:B------:R-:W-:Y:S05]  /*66c0*/  WARPSYNC.COLLECTIVE R5, `(.L_x_98) ;  /* 0x0000000005087348 */ /* 0x000fea0003c00000 */
[----:B------:R0:W1:Y:S02]  /*66d0*/  SHFL.DOWN P3, R27, R18, R17, R16 ;  /* 0x08000011121b7389 */ /* 0x0000640000060010 */
[----:B01----:R-:W-:Y:S05]  /*66e0*/  ENDCOLLECTIVE ;  /* 0x000000000000791b */ /* 0x003fea0003800000 */
.L_x_98:
        /* <DEDUP_REMOVED lines=11> */
.L_x_99:
[----:B------:R-:W-:Y:S02]  /*67a0*/  IMAD.MOV.U32 R18, RZ, RZ, R39 ;  /* 0x000000ffff127224 */ /* 0x000fe400078e0027 */
[----:B------:R-:W-:-:S07]  /*67b0*/  IMAD.MOV.U32 R20, RZ, RZ, R27 ;  /* 0x000000ffff147224 */ /* 0x000fce00078e001b */
[----:B------:R-:W-:Y:S05]  /*67c0*/  WARPSYNC.COLLECTIVE R5, `(.L_x_100) ;  /* 0x0000000005087348 */ /* 0x000fea0003c00000 */
[----:B------:R0:W1:Y:S02]  /*67d0*/  SHFL.DOWN P3, R27, R18, R17, R16 ;  /* 0x08000011121b7389 */ /* 0x0000640000060010 */
[----:B01----:R-:W-:Y:S05]  /*67e0*/  ENDCOLLECTIVE ;  /* 0x000000000000791b */ /* 0x003fea0003800000 */
.L_x_100:
[----:B------:R-:W-:-:S05]  /*67f0*/  SEL R40, R20, RZ, !P0 ;  /* 0x000000ff14287207 */ /* 0x000fca0004000000 */
[----:B------:R-:W-:-:S04]  /*6800*/  IMAD.IADD R29, R31, 0x1, R40 ;  /* 0x000000011f1d7824 */ /* 0x000fc800078e0228 */
[----:B------:R-:W-:Y:S02]  /*6810*/  IMAD.MOV.U32 R18, RZ, RZ, R29 ;  /* 0x000000ffff127224 */ /* 0x000fe400078e001d */
[----:B------:R-:W-:Y:S01]  /*6820*/  IMAD.MOV.U32 R17, RZ, RZ, 0x10 ;  /* 0x00000010ff117424 */ /* 0x000fe200078e00ff */
[----:B------:R-:W-:Y:S01]  /*6830*/  ISETP.NE.AND P3, PT, R31, RZ, PT ;  /* 0x000000ff1f00720c */ /* 0x000fe20003f65270 */
[----:B------:R-:W-:Y:S01]  /*6840*/  VIADD R31, R11, 0x10 ;  /* 0x000000100b1f7836 */ /* 0x000fe20000000000 */
[----:B------:R-:W-:-:S04]  /*6850*/  VIMNMX R20, PT, PT, R39, R27, PT ;  /* 0x0000001b27147248 */ /* 0x000fc80003fe0100 */
[----:B------:R-:W-:Y:S02]  /*6860*/  @!P0 SEL R39, R20, R39, !P3 ;  /* 0x0000002714278207 */ /* 0x000fe40005800000 */
[----:B------:R-:W-:Y:S01]  /*6870*/  ISETP.GT.AND P4, PT, R31, R38, PT ;  /* 0x000000261f00720c */ /* 0x000fe20003f84270 */
[----:B------:R-:W0:Y:S01]  /*6880*/  LDC.64 R20, c[0x0][0x3a8] ;  /* 0x0000ea00ff147b82 */ /* 0x000e220000000a00 */
[----:B------:R-:W-:-:S13]  /*6890*/  ISETP.NE.U32.AND P0, PT, R22, 0x65, PT ;  /* 0x000000651600780c */ /* 0x000fda0003f05070 */
[----:B0-----:R-:W-:Y:S05]  /*68a0*/  WARPSYNC.COLLECTIVE R5, `(.L_x_101) ;  /* 0x0000000005087348 */ /* 0x001fea0003c00000 */
[----:B------:R1:W2:Y:S02]  /*68b0*/  SHFL.DOWN P3, R27, R18, R17, R16 ;  /* 0x08000011121b7389 */ /* 0x0002a40000060010 */
[----:B012---:R-:W-:Y:S05]  /*68c0*/  ENDCOLLECTIVE ;  /* 0x000000000000791b */ /* 0x007fea0003800000 */
.L_x_101:
[----:B------:R-:W-:Y:S01]  /*68d0*/  ISETP.NE.AND.EX P0, PT, R23, RZ, PT, P0 ;  /* 0x000000ff1700720c */ /* 0x000fe20003f05300 */
[----:B------:R-:W-:Y:S02]  /*68e0*/  IMAD.MOV.U32 R18, RZ, RZ, R39 ;  /* 0x000000ffff127224 */ /* 0x000fe400078e0027 */
[----:B------:R-:W-:-:S10]  /*68f0*/  IMAD.MOV.U32 R40, RZ, RZ, R27 ;  /* 0x000000ffff287224 */ /* 0x000fd400078e001b */
[----:B------:R-:W-:Y:S05]  /*6900*/  WARPSYNC.COLLECTIVE R5, `(.L_x_102) ;  /* 0x0000000005087348 */ /* 0x000fea0003c00000 */
[----:B------:R0:W1:Y:S02]  /*6910*/  SHFL.DOWN P3, R27, R18, R17, R16 ;  /* 0x08000011121b7389 */ /* 0x0000640000060010 */
[----:B01----:R-:W-:Y:S05]  /*6920*/  ENDCOLLECTIVE ;  /* 0x000000000000791b */ /* 0x003fea0003800000 */
.L_x_102:
[----:B------:R-:W-:Y:S02]  /*6930*/  SEL R40, R40, RZ, !P4 ;  /* 0x000000ff28287207 */ /* 0x000fe40006000000 */
[----:B------:R-:W-:-:S03]  /*6940*/  ISETP.NE.AND P3, PT, R29, RZ, PT ;  /* 0x000000ff1d00720c */ /* 0x000fc60003f65270 */
[----:B------:R-:W-:Y:S01]  /*6950*/  IMAD.IADD R29, R29, 0x1, R40 ;  /* 0x000000011d1d7824 */ /* 0x000fe200078e0228 */
[----:B------:R-:W-:-:S04]  /*6960*/  VIMNMX R22, PT, PT, R39, R27, PT ;  /* 0x0000001b27167248 */ /* 0x000fc80003fe0100 */
[----:B------:R-:W-:Y:S02]  /*6970*/  @!P4 SEL R39, R22, R39, !P3 ;  /* 0x000000271627c207 */ /* 0x000fe40005800000 */
[----:B------:R-:W-:Y:S02]  /*6980*/  PLOP3.LUT P4, PT, P0, PT, PT, 0x80, 0x8 ;  /* 0x000000000008781c */ /* 0x000fe4000078f070 */
[----:B------:R-:W-:Y:S01]  /*6990*/  IADD3 R37, P3, PT, R20, 0x200, RZ ;  /* 0x0000020014257810 */ /* 0x000fe20007f7e0ff */
[----:B------:R-:W-:-:S04]  /*69a0*/  IMAD.MOV.U32 R20, RZ, RZ, R39 ;  /* 0x000000ffff147224 */ /* 0x000fc800078e0027 */
[----:B------:R-:W-:-:S08]  /*69b0*/  IMAD.X R38, RZ, RZ, R21, P3 ;  /* 0x000000ffff267224 */ /* 0x000fd000018e0615 */
[----:B------:R-:W-:Y:S05]  /*69c0*/  WARPSYNC.COLLECTIVE R5, `(.L_x_103) ;  /* 0x0000000005087348 */ /* 0x000fea0003c00000 */
[----:B------:R-:W-:Y:S01]  /*69d0*/  VOTE.ALL P4, P4 ;  /* 0x0000000000ff7806 */ /* 0x000fe20002080000 */
[----:B------:R-:W-:-:S12]  /*69e0*/  ENDCOLLECTIVE ;  /* 0x000000000000791b */ /* 0x000fd80003800000 */
.L_x_103:
[----:B------:R-:W-:Y:S01]  /*69f0*/  PLOP3.LUT P0, PT, P4, PT, PT, 0x80, 0x8 ;  /* 0x000000000008781c */ /* 0x000fe2000270f070 */
[----:B------:R-:W-:-:S12]  /*6a00*/  BRA `(.L_x_104) ;  /* 0xffffffd400a07947 */ /* 0x000fd8000383ffff */
.L_x_37:
[----:B------:R-:W-:Y:S01]  /*6a10*/  BSSY B0, `(.L_x_105) ;  /* 0x0000006000007945 */ /* 0x000fe20003800000 */
[----:B------:R-:W-:Y:S01]  /*6a20*/  PLOP3.LUT P3, PT, P0, PT, PT, 0x8, 0x80 ;  /* 0x000000000080781c */ /* 0x000fe2000076e170 */
[----:B------:R-:W-:-:S12]  /*6a30*/  IMAD.MOV.U32 R5, RZ, RZ, -0x1 ;  /* 0xffffffffff057424 */ /* 0x000fd800078e00ff */
[----:B------:R-:W-:Y:S05]  /*6a40*/  WARPSYNC.COLLECTIVE R5, `(.L_x_106) ;  /* 0x0000000005087348 */ /* 0x000fea0003c00000 */
[----:B------:R-:W-:Y:S01]  /*6a50*/  VOTE.ANY P3, P3 ;  /* 0x0000000000ff7806 */ /* 0x000fe20001860100 */
[----:B------:R-:W-:-:S12]  /*6a60*/  ENDCOLLECTIVE ;  /* 0x000000000000791b */ /* 0x000fd80003800000 */
.L_x_106:
[----:B------:R-:W-:Y:S05]  /*6a70*/  BSYNC B0 ;  /* 0x0000000000007941 */ /* 0x000fea0003800000 */
.L_x_105:
[----:B------:R-:W-:Y:S01]  /*6a80*/  PLOP3.LUT P0, PT, P3, PT, PT, 0x80, 0x8 ;  /* 0x000000000008781c */ /* 0x000fe20001f0f070 */
[----:B------:R-:W-:-:S12]  /*6a90*/  BRA `(.L_x_107) ;  /* 0xffffffd400ac7947 */ /* 0x000fd8000383ffff */
.L_x_39:
        /* <DEDUP_REMOVED lines=8> */
.L_x_109:
[----:B------:R-:W-:Y:S05]  /*6b20*/  BSYNC B0 ;  /* 0x0000000000007941 */ /* 0x000fea0003800000 */
.L_x_108:
        /* <DEDUP_REMOVED lines=12> */
.L_x_110:
[----:B------:R-:W-:Y:S02]  /*6bf0*/  IMAD.MOV.U32 R18, RZ, RZ, R21 ;  /* 0x000000ffff127224 */ /* 0x000fe400078e0015 */
[----:B------:R-:W-:-:S07]  /*6c00*/  IMAD.MOV.U32 R41, RZ, RZ, R27 ;  /* 0x000000ffff297224 */ /* 0x000fce00078e001b */
[----:B------:R-:W-:Y:S05]  /*6c10*/  WARPSYNC.COLLECTIVE R5, `(.L_x_111) ;  /* 0x0000000005087348 */ /* 0x000fea0003c00000 */
[----:B------:R0:W1:Y:S02]  /*6c20*/  SHFL.DOWN P3, R27, R18, R17, R16 ;  /* 0x08000011121b7389 */ /* 0x0000640000060010 */
[----:B01----:R-:W-:Y:S05]  /*6c30*/  ENDCOLLECTIVE ;  /* 0x000000000000791b */ /* 0x003fea0003800000 */
.L_x_111:
[----:B------:R-:W-:Y:S01]  /*6c40*/  IMAD.MOV.U32 R17, RZ, RZ, 0x2 ;  /* 0x00000002ff117424 */ /* 0x000fe200078e00ff */
[-C--:B------:R-:W-:Y:S02]  /*6c50*/  ISETP.GE.AND P3, PT, R11, R16.reuse, PT ;  /* 0x000000100b00720c */ /* 0x080fe40003f66270 */
[----:B------:R-:W-:Y:S02]  /*6c60*/  VIMNMX R27, PT, PT, R21, R27, PT ;  /* 0x0000001b151b7248 */ /* 0x000fe40003fe0100 */
[----:B------:R-:W-:Y:S02]  /*6c70*/  SEL R41, R41, RZ, !P3 ;  /* 0x000000ff29297207 */ /* 0x000fe40005800000 */
[-C--:B------:R-:W-:Y:S02]  /*6c80*/  SEL R27, R27, R21.reuse, !P4 ;  /* 0x000000151b1b7207 */ /* 0x080fe40006000000 */
[----:B------:R-:W-:Y:S01]  /*6c90*/  ISETP.GT.AND P4, PT, R36, R16, PT ;  /* 0x000000102400720c */ /* 0x000fe20003f84270 */
[----:B------:R-:W-:Y:S01]  /*6ca0*/  IMAD.IADD R41, R20, 0x1, R41 ;  /* 0x0000000114297824 */ /* 0x000fe200078e0229 */
[----:B------:R-:W-:-:S03]  /*6cb0*/  SEL R40, R27, R21, !P3 ;  /* 0x000000151b287207 */ /* 0x000fc60005800000 */
[----:B------:R-:W-:Y:S01]  /*6cc0*/  IMAD.MOV.U32 R18, RZ, RZ, R41 ;  /* 0x000000ffff127224 */ /* 0x000fe200078e0029 */
[----:B------:R-:W-:-:S13]  /*6cd0*/  ISETP.NE.AND P6, PT, R41, RZ, PT ;  /* 0x000000ff2900720c */ /* 0x000fda0003fc5270 */
[----:B------:R-:W-:Y:S05]  /*6ce0*/  WARPSYNC.COLLECTIVE R5, `(.L_x_112) ;  /* 0x0000000005087348 */ /* 0x000fea0003c00000 */
[----:B------:R0:W1:Y:S02]  /*6cf0*/  SHFL.DOWN P3, R27, R18, R17, R16 ;  /* 0x08000011121b7389 */ /* 0x0000640000060010 */
[----:B01----:R-:W-:Y:S05]  /*6d00*/  ENDCOLLECTIVE ;  /* 0x000000000000791b */ /* 0x003fea0003800000 */
.L_x_112:
[----:B------:R-:W-:Y:S01]  /*6d10*/  IMAD.MOV.U32 R18, RZ, RZ, R40 ;  /* 0x000000ffff127224 */ /* 0x000fe200078e0028 */
[----:B------:R-:W-:-:S07]  /*6d20*/  SEL R20, R27, RZ, !P4 ;  /* 0x000000ff1b147207 */ /* 0x000fce0006000000 */
[----:B------:R-:W-:Y:S05]  /*6d30*/  WARPSYNC.COLLECTIVE R5, `(.L_x_113) ;  /* 0x0000000005087348 */ /* 0x000fea0003c00000 */
[----:B------:R0:W1:Y:S02]  /*6d40*/  SHFL.DOWN P3, R27, R18, R17, R16 ;  /* 0x08000011121b7389 */ /* 0x0000640000060010 */
[----:B01----:R-:W-:Y:S05]  /*6d50*/  ENDCOLLECTIVE ;  /* 0x000000000000791b */ /* 0x003fea0003800000 */
.L_x_113:
[----:B------:R-:W-:-:S04]  /*6d60*/  IMAD.IADD R21, R41, 0x1, R20 ;  /* 0x0000000129157824 */ /* 0x000fc800078e0214 */
[----:B------:R-:W-:Y:S02]  /*6d70*/  IMAD.MOV.U32 R18, RZ, RZ, R21 ;  /* 0x000000ffff127224 */ /* 0x000fe400078e0015 */
[----:B------:R-:W-:Y:S02]  /*6d80*/  IMAD.MOV.U32 R17, RZ, RZ, 0x4 ;  /* 0x00000004ff117424 */ /* 0x000fe400078e00ff */
[----:B------:R-:W-:-:S07]  /*6d90*/  IMAD.MOV.U32 R43, RZ, RZ, R27 ;  /* 0x000000ffff2b7224 */ /* 0x000fce00078e001b */
[----:B------:R-:W-:Y:S05]  /*6da0*/  WARPSYNC.COLLECTIVE R5, `(.L_x_114) ;  /* 0x0000000005087348 */ /* 0x000fea0003c00000 */
[----:B------:R0:W1:Y:S02]  /*6db0*/  SHFL.DOWN P3, R27, R18, R17, R16 ;  /* 0x08000011121b7389 */ /* 0x0000640000060010 */
[----:B01----:R-:W-:Y:S05]  /*6dc0*/  ENDCOLLECTIVE ;  /* 0x000000000000791b */ /* 0x003fea0003800000 */
.L_x_114:
        /* <DEDUP_REMOVED lines=9> */
.L_x_115:
[----:B------:R-:W-:-:S04]  /*6e60*/  IMAD.IADD R41, R21, 0x1, R20 ;  /* 0x0000000115297824 */ /* 0x000fc800078e0214 */
[----:B------:R-:W-:Y:S02]  /*6e70*/  IMAD.MOV.U32 R18, RZ, RZ, R41 ;  /* 0x000000ffff127224 */ /* 0x000fe400078e0029 */
[----:B------:R-:W-:Y:S02]  /*6e80*/  IMAD.MOV.U32 R17, RZ, RZ, 0x8 ;  /* 0x00000008ff117424 */ /* 0x000fe400078e00ff */
[----:B------:R-:W-:-:S07]  /*6e90*/  IMAD.MOV.U32 R43, RZ, RZ, R27 ;  /* 0x000000ffff2b7224 */ /* 0x000fce00078e001b */
[----:B------:R-:W-:Y:S05]  /*6ea0*/  WARPSYNC.COLLECTIVE R5, `(.L_x_116) ;  /* 0x0000000005087348 */ /* 0x000fea0003c00000 */
[----:B------:R0:W1:Y:S02]  /*6eb0*/  SHFL.DOWN P3, R27, R18, R17, R16 ;  /* 0x08000011121b7389 */ /* 0x0000640000060010 */
[----:B01----:R-:W-:Y:S05]  /*6ec0*/  ENDCOLLECTIVE ;  /* 0x000000000000791b */ /* 0x003fea0003800000 */
.L_x_116:
        /* <DEDUP_REMOVED lines=9> */
.L_x_117:
[----:B------:R-:W-:-:S04]  /*6f60*/  IMAD.IADD R20, R41, 0x1, R20 ;  /* 0x0000000129147824 */ /* 0x000fc800078e0214 */
[----:B------:R-:W-:Y:S02]  /*6f70*/  IMAD.MOV.U32 R18, RZ, RZ, R20 ;  /* 0x000000ffff127224 */ /* 0x000fe400078e0014 */
[----:B------:R-:W-:Y:S02]  /*6f80*/  IMAD.MOV.U32 R17, RZ, RZ, 0x10 ;  /* 0x00000010ff117424 */ /* 0x000fe400078e00ff */
[----:B------:R-:W-:-:S07]  /*6f90*/  IMAD.MOV.U32 R43, RZ, RZ, R27 ;  /* 0x000000ffff2b7224 */ /* 0x000fce00078e001b */
[----:B------:R-:W-:Y:S05]  /*6fa0*/  WARPSYNC.COLLECTIVE R5, `(.L_x_118) ;  /* 0x0000000005087348 */ /* 0x000fea0003c00000 */
[----:B------:R0:W1:Y:S02]  /*6fb0*/  SHFL.DOWN P3, R27, R18, R17, R16 ;  /* 0x08000011121b7389 */ /* 0x0000640000060010 */
[----:B01----:R-:W-:Y:S05]  /*6fc0*/  ENDCOLLECTIVE ;  /* 0x000000000000791b */ /* 0x003fea0003800000 */
.L_x_118:
[----:B------:R-:W-:-:S04]  /*6fd0*/  VIMNMX R43, PT, PT, R40, R43, PT ;  /* 0x0000002b282b7248 */ /* 0x000fc80003fe0100 */
[----:B------:R-:W-:Y:S02]  /*6fe0*/  @!P4 SEL R40, R43, R40, !P6 ;  /* 0x000000282b28c207 */ /* 0x000fe40007000000 */
[----:B------:R-:W-:-:S03]  /*6ff0*/  ISETP.GT.AND P4, PT, R31, R16, PT ;  /* 0x000000101f00720c */ /* 0x000fc60003f84270 */
[----:B------:R-:W-:Y:S02]  /*7000*/  IMAD.MOV.U32 R18, RZ, RZ, R40 ;  /* 0x000000ffff127224 */ /* 0x000fe400078e0028 */
[----:B------:R-:W-:-:S08]  /*7010*/  IMAD.MOV.U32 R21, RZ, RZ, R27 ;  /* 0x000000ffff157224 */ /* 0x000fd000078e001b */
[----:B------:R-:W-:Y:S05]  /*7020*/  WARPSYNC.COLLECTIVE R5, `(.L_x_119) ;  /* 0x0000000005087348 */ /* 0x000fea0003c00000 */
[----:B------:R0:W1:Y:S02]  /*7030*/  SHFL.DOWN P3, R27, R18, R17, R16 ;  /* 0x08000011121b7389 */ /* 0x0000640000060010 */
[----:B01----:R-:W-:Y:S05]  /*7040*/  ENDCOLLECTIVE ;  /* 0x000000000000791b */ /* 0x003fea0003800000 */
.L_x_119:
[----:B------:R-:W-:Y:S01]  /*7050*/  SEL R21, R21, RZ, !P4 ;  /* 0x000000ff15157207 */ /* 0x000fe20006000000 */
[----:B------:R-:W-:Y:S01]  /*7060*/  IMAD.MOV.U32 R43, RZ, RZ, R27 ;  /* 0x000000ffff2b7224 */ /* 0x000fe200078e001b */
[----:B------:R-:W-:-:S04]  /*7070*/  ISETP.NE.AND P3, PT, R20, RZ, PT ;  /* 0x000000ff1400720c */ /* 0x000fc80003f65270 */
[----:B------:R-:W-:-:S04]  /*7080*/  VIMNMX R43, PT, PT, R40, R43, PT ;  /* 0x0000002b282b7248 */ /* 0x000fc80003fe0100 */
[----:B------:R-:W-:Y:S02]  /*7090*/  @!P4 SEL R40, R43, R40, !P3 ;  /* 0x000000282b28c207 */ /* 0x000fe40005800000 */
[----:B------:R-:W-:Y:S02]  /*70a0*/  ISETP.NE.AND P3, PT, R29, RZ, PT ;  /* 0x000000ff1d00720c */ /* 0x000fe40003f65270 */
[----:B------:R-:W-:Y:S02]  /*70b0*/  PLOP3.LUT P4, PT, P0, PT, PT, 0x80, 0x8 ;  /* 0x000000000008781c */ /* 0x000fe4000078f070 */
[----:B------:R-:W-:-:S09]  /*70c0*/  IADD3 R29, PT, PT, R20, R21, R29 ;  /* 0x00000015141d7210 */ /* 0x000fd20007ffe01d */
[----:B------:R-:W-:-:S07]  /*70d0*/  @!P3 VIMNMX R39, PT, PT, R40, R39, PT ;  /* 0x000000272827b248 */ /* 0x000fce0003fe0100 */
[----:B------:R-:W-:Y:S05]  /*70e0*/  WARPSYNC.COLLECTIVE R5, `(.L_x_120) ;  /* 0x0000000005087348 */ /* 0x000fea0003c00000 */
[----:B------:R-:W-:Y:S01]  /*70f0*/  VOTE.ALL P4, P4 ;  /* 0x0000000000ff7806 */ /* 0x000fe20002080000 */
[----:B------:R-:W-:-:S12]  /*7100*/  ENDCOLLECTIVE ;  /* 0x000000000000791b */ /* 0x000fd80003800000 */
.L_x_120:
[----:B------:R-:W-:Y:S01]  /*7110*/  IMAD.MOV.U32 R20, RZ, RZ, R39 ;  /* 0x000000ffff147224 */ /* 0x000fe200078e0027 */
[----:B------:R-:W-:Y:S06]  /*7120*/  BRA `(.L_x_121) ;  /* 0xffffffd000f07947 */ /* 0x000fec000383ffff */
.L_x_122:
[----:B------:R-:W-:-:S00]  /*7130*/  BRA `(.L_x_122) ;  /* 0xfffffffc00fc7947 */ /* 0x000fc0000383ffff */
[----:B------:R-:W-:-:S00]  /*7140*/  NOP ;  /* 0x0000000000007918 */ /* 0x000fc00000000000 */
        /* <DEDUP_REMOVED lines=11> */
.L_x_125:


//--------------------- .text._ZN3cub18CUB_300001_SM_10006detail4scan23DeviceCompactInitKernelINS0_24ReduceByKeyScanTileStateIijLb1EEEPiEEvT_iT0_ --------------------------
	.section	.text._ZN3cub18CUB_300001_SM_10006detail4scan23DeviceCompactInitKernelINS0_24ReduceByKeyScanTileStateIijLb1EEEPiEEvT_iT0_,"ax",@progbits
	.align	128
        .global         _ZN3cub18CUB_300001_SM_10006detail4scan23DeviceCompactInitKernelINS0_24ReduceByKeyScanTileStateIijLb1EEEPiEEvT_iT0_
        .type           _ZN3cub18CUB_300001_SM_10006detail4scan23DeviceCompactInitKernelINS0_24ReduceByKeyScanTileStateIijLb1EEEPiEEvT_iT0_,@function
        .size           _ZN3cub18CUB_300001_SM_10006detail4scan23DeviceCompactInitKernelINS0_24ReduceByKeyScanTileStateIijLb1EEEPiEEvT_iT0_,(.L_x_126 - _ZN3cub18CUB_300001_SM_10006detail4scan23DeviceCompactInitKernelINS0_24ReduceByKeyScanTileStateIijLb1EEEPiEEvT_iT0_)
        .other          _ZN3cub18CUB_300001_SM_10006detail4scan23DeviceCompactInitKernelINS0_24ReduceByKeyScanTileStateIijLb1EEEPiEEvT_iT0_,@"STO_CUDA_ENTRY STV_DEFAULT"
_ZN3cub18CUB_300001_SM_10006detail4scan23DeviceCompactInitKernelINS0_24ReduceByKeyScanTileStateIijLb1EEEPiEEvT_iT0_:
.text._ZN3cub18CUB_300001_SM_10006detail4scan23DeviceCompactInitKernelINS0_24ReduceByKeyScanTileStateIijLb1EEEPiEEvT_iT0_:
[----:B------:R-:W-:Y:S01]  /*0000*/  LDC R1, c[0x0][0x37c] ;  /* 0x0000df00ff017b82 */ /* 0x000fe20000000800 */
[----:B------:R-:W0:Y:S07]  /*0010*/  S2R R0, SR_TID.X ;  /* 0x0000000000007919 */ /* 0x000e2e0000002100 */
[----:B------:R-:W1:Y:S01]  /*0020*/  S2UR UR6, SR_CTAID.X ;  /* 0x00000000000679c3 */ /* 0x000e620000002500 */
[----:B------:R-:W2:Y:S01]  /*0030*/  LDCU UR4, c[0x0][0x388] ;  /* 0x00007100ff0477ac */ /* 0x000ea20008000800 */
[----:B------:R-:W-:-:S06]  /*0040*/  CS2R R8, SRZ ;  /* 0x0000000000087805 */ /* 0x000fcc000001ff00 */
[----:B------:R-:W1:Y:S01]  /*0050*/  LDC R7, c[0x0][0x360] ;  /* 0x0000d800ff077b82 */ /* 0x000e620000000800 */
[C---:B0-----:R-:W-:Y:S01]  /*0060*/  ISETP.GT.U32.AND P0, PT, R0.reuse, 0x1f, PT ;  /* 0x0000001f0000780c */ /* 0x041fe20003f04070 */
[----:B-1----:R-:W-:Y:S01]  /*0070*/  IMAD R7, R7, UR6, R0 ;  /* 0x0000000607077c24 */ /* 0x002fe2000f8e0200 */
[----:B------:R-:W-:Y:S02]  /*0080*/  LOP3.LUT P2, RZ, R0, UR6, RZ, 0xfc, !PT ;  /* 0x0000000600ff7c12 */ /* 0x000fe4000f84fcff */
[----:B------:R-:W-:Y:S02]  /*0090*/  ISETP.NE.OR P0, PT, RZ, UR6, P0 ;  /* 0x00000006ff007c0c */ /* 0x000fe40008705670 */
[----:B--2---:R-:W-:Y:S01]  /*00a0*/  ISETP.GE.AND P1, PT, R7, UR4, PT ;  /* 0x0000000407007c0c */ /* 0x004fe2000bf26270 */
[----:B------:R-:W0:Y:S10]  /*00b0*/  LDCU.64 UR4, c[0x0][0x358] ;  /* 0x00006b00ff0477ac */ /* 0x000e340008000a00 */
[----:B------:R-:W1:Y:S02]  /*00c0*/  @!P0 LDC.64 R4, c[0x0][0x380] ;  /* 0x0000e000ff048b82 */ /* 0x000e640000000a00 */
[----:B------:R-:W-:-:S02]  /*00d0*/  @!P1 IMAD.MOV.U32 R10, RZ, RZ, 0x63 ;  /* 0x00000063ff0a9424 */ /* 0x000fc400078e00ff */
[----:B------:R-:W-:-:S04]  /*00e0*/  @!P1 IMAD.MOV.U32 R11, RZ, RZ, 0x0 ;  /* 0x00000000ff0b9424 */ /* 0x000fc800078e00ff */
[----:B------:R-:W2:Y:S01]  /*00f0*/  @!P1 LDC.64 R2, c[0x0][0x380] ;  /* 0x0000e000ff029b82 */ /* 0x000ea20000000a00 */
[----:B-1----:R-:W-:-:S04]  /*0100*/  @!P0 IMAD.WIDE.U32 R4, R0, 0x10, R4 ;  /* 0x0000001000048825 */ /* 0x002fc800078e0004 */
[----:B--2---:R-:W-:-:S05]  /*0110*/  @!P1 IMAD.WIDE R2, R7, 0x10, R2 ;  /* 0x0000001007029825 */ /* 0x004fca00078e0202 */
[----:B0-----:R0:W-:Y:S04]  /*0120*/  @!P1 STG.E.128 desc[UR4][R2.64+0x200], R8 ;  /* 0x0002000802009986 */ /* 0x0011e8000c101d04 */
[----:B------:R0:W-:Y:S01]  /*0130*/  @!P0 STG.E.128 desc[UR4][R4.64], RZ ;  /* 0x000000ff04008986 */ /* 0x0001e2000c101d04 */
[----:B------:R-:W-:Y:S05]  /*0140*/  @P2 EXIT ;  /* 0x000000000000294d */ /* 0x000fea0003800000 */
[----:B0-----:R-:W0:Y:S02]  /*0150*/  LDC.64 R2, c[0x0][0x390] ;  /* 0x0000e400ff027b82 */ /* 0x001e240000000a00 */
[----:B0-----:R-:W-:Y:S01]  /*0160*/  STG.E desc[UR4][R2.64], RZ ;  /* 0x000000ff02007986 */ /* 0x001fe2000c101904 */
[----:B------:R-:W-:Y:S05]  /*0170*/  EXIT ;  /* 0x000000000000794d */ /* 0x000fea0003800000 */
.L_x_123:
        /* <DEDUP_REMOVED lines=16> */
.L_x_126:


//--------------------- .text._ZN3cub18CUB_300001_SM_10006detail11EmptyKernelIvEEvv --------------------------
	.section	.text._ZN3cub18CUB_300001_SM_10006detail11EmptyKernelIvEEvv,"ax",@progbits
	.align	128
        .global         _ZN3cub18CUB_300001_SM_10006detail11EmptyKernelIvEEvv
        .type           _ZN3cub18CUB_300001_SM_10006detail11EmptyKernelIvEEvv,@function
        .size           _ZN3cub18CUB_300001_SM_10006detail11EmptyKernelIvEEvv,(.L_x_127 - _ZN3cub18CUB_300001_SM_10006detail11EmptyKernelIvEEvv)
        .other          _ZN3cub18CUB_300001_SM_10006detail11EmptyKernelIvEEvv,@"STO_CUDA_ENTRY STV_DEFAULT"
_ZN3cub18CUB_300001_SM_10006detail11EmptyKernelIvEEvv:
.text._ZN3cub18CUB_300001_SM_10006detail11EmptyKernelIvEEvv:
[----:B------:R-:W-:Y:S01]  /*0000*/  LDC R1, c[0x0][0x37c] ;  /* 0x0000df00ff017b82 */ /* 0x000fe20000000800 */
[----:B------:R-:W-:Y:S05]  /*0010*/  EXIT ;  /* 0x000000000000794d */ /* 0x000fea0003800000 */
.L_x_124:
        /* <DEDUP_REMOVED lines=14> */
.L_x_127:


//--------------------- .nv.shared._ZN3cub18CUB_300001_SM_10006detail6reduce23DeviceReduceByKeyKernelINS1_13reduce_by_key10policy_hubI9CustomMiniiE10Policy1000EPiS9_S9_S9_S9_NS0_24ReduceByKeyScanTileStateIijLb1EEEN4cuda3std3__48equal_toIvEES6_jiEEvT0_T1_T2_T3_T4_T5_iT6_T7_T8_ --------------------------
	.section	.nv.shared._ZN3cub18CUB_300001_SM_10006detail6reduce23DeviceReduceByKeyKernelINS1_13reduce_by_key10policy_hubI9CustomMiniiE10Policy1000EPiS9_S9_S9_S9_NS0_24ReduceByKeyScanTileStateIijLb1EEEN4cuda3std3__48equal_toIvEES6_jiEEvT0_T1_T2_T3_T4_T5_iT6_T7_T8_,"aw",@nobits
	.sectionflags	@""
	.align	16
.nv.shared._ZN3cub18CUB_300001_SM_10006detail6reduce23DeviceReduceByKeyKernelINS1_13reduce_by_key10policy_hubI9CustomMiniiE10Policy1000EPiS9_S9_S9_S9_NS0_24ReduceByKeyScanTileStateIijLb1EEEN4cuda3std3__48equal_toIvEES6_jiEEvT0_T1_T2_T3_T4_T5_iT6_T7_T8_:
	.zero		7184


//--------------------- .nv.shared.reserved.0     --------------------------
	.section	.nv.shared.reserved.0,"aw",@nobits
	.weak		__nv_reservedSMEM_offset_0_alias
	.size		__nv_reservedSMEM_offset_0_alias, 0, 64
	.other		__nv_reservedSMEM_offset_0_alias,@"STO_CUDA_RESERVED_SHARED STV_DEFAULT"
__nv_reservedSMEM_offset_0_alias:
	.zero		0
	.zero		64


//--------------------- .nv.global                --------------------------
	.section	.nv.global,"aw",@nobits
.nv.global:
	.type		_ZN34_INTERNAL_1854d36c_4_k_cu_0da159926thrust24THRUST_300001_SM_1000_NS12placeholders2_5E,@object
	.size		_ZN34_INTERNAL_1854d36c_4_k_cu_0da159926thrust24THRUST_300001_SM_1000_NS12placeholders2_5E,(_ZN34_INTERNAL_1854d36c_4_k_cu_0da159924cuda3std3__45__cpo6cbeginE - _ZN34_INTERNAL_1854d36c_4_k_cu_0da159926thrust24THRUST_300001_SM_1000_NS12placeholders2_5E)
_ZN34_INTERNAL_1854d36c_4_k_cu_0da159926thrust24THRUST_300001_SM_1000_NS12placeholders2_5E:
	.zero		1
	.type		_ZN34_INTERNAL_1854d36c_4_k_cu_0da159924cuda3std3__45__cpo6cbeginE,@object
	.size		_ZN34_INTERNAL_1854d36c_4_k_cu_0da159924cuda3std3__45__cpo6cbeginE,(_ZN34_INTERNAL_1854d36c_4_k_cu_0da159924cuda3std6ranges3__45__cpo6cbeginE - _ZN34_INTERNAL_1854d36c_4_k_cu_0da159924cuda3std3__45__cpo6cbeginE)
_ZN34_INTERNAL_1854d36c_4_k_cu_0da159924cuda3std3__45__cpo6cbeginE:
	.zero		1
	.type		_ZN34_INTERNAL_1854d36c_4_k_cu_0da159924cuda3std6ranges3__45__cpo6cbeginE,@object
	.size		_ZN34_INTERNAL_1854d36c_4_k_cu_0da159924cuda3std6ranges3__45__cpo6cbeginE,(_ZN34_INTERNAL_1854d36c_4_k_cu_0da159924cuda3std3__48in_placeE - _ZN34_INTERNAL_1854d36c_4_k_cu_0da159924cuda3std6ranges3__45__cpo6cbeginE)
_ZN34_INTERNAL_1854d36c_4_k_cu_0da159924cuda3std6ranges3__45__cpo6cbeginE:
	.zero		1
	.type		_ZN34_INTERNAL_1854d36c_4_k_cu_0da159924cuda3std3__48in_placeE,@object
	.size		_ZN34_INTERNAL_1854d36c_4_k_cu_0da159924cuda3std3__48in_placeE,(_ZN34_INTERNAL_1854d36c_4_k_cu_0da159924cuda3std6ranges3__45__cpo4sizeE - _ZN34_INTERNAL_1854d36c_4_k_cu_0da159924cuda3std3__48in_placeE)
_ZN34_INTERNAL_1854d36c_4_k_cu_0da159924cuda3std3__48in_placeE:
	.zero		1
	.type		_ZN34_INTERNAL_1854d36c_4_k_cu_0da159924cuda3std6ranges3__45__cpo4sizeE,@object
	.size		_ZN34_INTERNAL_1854d36c_4_k_cu_0da159924cuda3std6ranges3__45__cpo4sizeE,(_ZN34_INTERNAL_1854d36c_4_k_cu_0da159926thrust24THRUST_300001_SM_1000_NS12placeholders2_9E - _ZN34_INTERNAL_1854d36c_4_k_cu_0da159924cuda3std6ranges3__45__cpo4sizeE)
_ZN34_INTERNAL_1854d36c_4_k_cu_0da159924cuda3std6ranges3__45__cpo4sizeE:
	.zero		1
	.type		_ZN34_INTERNAL_1854d36c_4_k_cu_0da159926thrust24THRUST_300001_SM_1000_NS12placeholders2_9E,@object
	.size		_ZN34_INTERNAL_1854d36c_4_k_cu_0da159926thrust24THRUST_300001_SM_1000_NS12placeholders2_9E,(_ZN34_INTERNAL_1854d36c_4_k_cu_0da159924cuda3std3__45__cpo7crbeginE - _ZN34_INTERNAL_1854d36c_4_k_cu_0da159926thrust24THRUST_300001_SM_1000_NS12placeholders2_9E)
_ZN34_INTERNAL_1854d36c_4_k_cu_0da159926thrust24THRUST_300001_SM_1000_NS12placeholders2_9E:
	.zero		1
	.type		_ZN34_INTERNAL_1854d36c_4_k_cu_0da159924cuda3std3__45__cpo7crbeginE,@object
	.size		_ZN34_INTERNAL_1854d36c_4_k_cu_0da159924cuda3std3__45__cpo7crbeginE,(_ZN34_INTERNAL_1854d36c_4_k_cu_0da159924cuda3std6ranges3__45__cpo4nextE - _ZN34_INTERNAL_1854d36c_4_k_cu_0da159924cuda3std3__45__cpo7crbeginE)
_ZN34_INTERNAL_1854d36c_4_k_cu_0da159924cuda3std3__45__cpo7crbeginE:
	.zero		1
	.type		_ZN34_INTERNAL_1854d36c_4_k_cu_0da159924cuda3std6ranges3__45__cpo4nextE,@object
	.size		_ZN34_INTERNAL_1854d36c_4_k_cu_0da159924cuda3std6ranges3__45__cpo4nextE,(_ZN34_INTERNAL_1854d36c_4_k_cu_0da159924cuda3std6ranges3__45__cpo4swapE - _ZN34_INTERNAL_1854d36c_4_k_cu_0da159924cuda3std6ranges3__45__cpo4nextE)
_ZN34_INTERNAL_1854d36c_4_k_cu_0da159924cuda3std6ranges3__45__cpo4nextE:
	.zero		1
	.type		_ZN34_INTERNAL_1854d36c_4_k_cu_0da159924cuda3std6ranges3__45__cpo4swapE,@object
	.size		_ZN34_INTERNAL_1854d36c_4_k_cu_0da159924cuda3std6ranges3__45__cpo4swapE,(_ZN34_INTERNAL_1854d36c_4_k_cu_0da159926thrust24THRUST_300001_SM_1000_NS12placeholders2_1E - _ZN34_INTERNAL_1854d36c_4_k_cu_0da159924cuda3std6ranges3__45__cpo4swapE)
_ZN34_INTERNAL_1854d36c_4_k_cu_0da159924cuda3std6ranges3__45__cpo4swapE:
	.zero		1
	.type		_ZN34_INTERNAL_1854d36c_4_k_cu_0da159926thrust24THRUST_300001_SM_1000_NS12placeholders2_1E,@object
	.size		_ZN34_INTERNAL_1854d36c_4_k_cu_0da159926thrust24THRUST_300001_SM_1000_NS12placeholders2_1E,(_ZN34_INTERNAL_1854d36c_4_k_cu_0da159926thrust24THRUST_300001_SM_1000_NS12placeholders2_3E - _ZN34_INTERNAL_1854d36c_4_k_cu_0da159926thrust24THRUST_300001_SM_1000_NS12placeholders2_1E)
_ZN34_INTERNAL_1854d36c_4_k_cu_0da159926thrust24THRUST_300001_SM_1000_NS12placeholders2_1E:
	.zero		1
	.type		_ZN34_INTERNAL_1854d36c_4_k_cu_0da159926thrust24THRUST_300001_SM_1000_NS12placeholders2_3E,@object
	.size		_ZN34_INTERNAL_1854d36c_4_k_cu_0da159926thrust24THRUST_300001_SM_1000_NS12placeholders2_3E,(_ZN34_INTERNAL_1854d36c_4_k_cu_0da159924cuda3std3__45__cpo5beginE - _ZN34_INTERNAL_1854d36c_4_k_cu_0da159926thrust24THRUST_300001_SM_1000_NS12placeholders2_3E)
_ZN34_INTERNAL_1854d36c_4_k_cu_0da159926thrust24THRUST_300001_SM_1000_NS12placeholders2_3E:
	.zero		1
	.type		_ZN34_INTERNAL_1854d36c_4_k_cu_0da159924cuda3std3__45__cpo5beginE,@object
	.size		_ZN34_INTERNAL_1854d36c_4_k_cu_0da159924cuda3std3__45__cpo5beginE,(_ZN34_INTERNAL_1854d36c_4_k_cu_0da159924cuda3std6ranges3__45__cpo5beginE - _ZN34_INTERNAL_1854d36c_4_k_cu_0da159924cuda3std3__45__cpo5beginE)
_ZN34_INTERNAL_1854d36c_4_k_cu_0da159924cuda3std3__45__cpo5beginE:
	.zero		1
	.type		_ZN34_INTERNAL_1854d36c_4_k_cu_0da159924cuda3std6ranges3__45__cpo5beginE,@object
	.size		_ZN34_INTERNAL_1854d36c_4_k_cu_0da159924cuda3std6ranges3__45__cpo5beginE,(_ZN34_INTERNAL_1854d36c_4_k_cu_0da159924cuda3std3__436_GLOBAL__N__1854d36c_4_k_cu_0da159926ignoreE - _ZN34_INTERNAL_1854d36c_4_k_cu_0da159924cuda3std6ranges3__45__cpo5beginE)
_ZN34_INTERNAL_1854d36c_4_k_cu_0da159924cuda3std6ranges3__45__cpo5beginE:
	.zero		1
	.type		_ZN34_INTERNAL_1854d36c_4_k_cu_0da159924cuda3std3__436_GLOBAL__N__1854d36c_4_k_cu_0da159926ignoreE,@object
	.size		_ZN34_INTERNAL_1854d36c_4_k_cu_0da159924cuda3std3__436_GLOBAL__N__1854d36c_4_k_cu_0da159926ignoreE,(_ZN34_INTERNAL_1854d36c_4_k_cu_0da159924cuda3std6ranges3__45__cpo4dataE - _ZN34_INTERNAL_1854d36c_4_k_cu_0da159924cuda3std3__436_GLOBAL__N__1854d36c_4_k_cu_0da159926ignoreE)
_ZN34_INTERNAL_1854d36c_4_k_cu_0da159924cuda3std3__436_GLOBAL__N__1854d36c_4_k_cu_0da159926ignoreE:
	.zero		1
	.type		_ZN34_INTERNAL_1854d36c_4_k_cu_0da159924cuda3std6ranges3__45__cpo4dataE,@object
	.size		_ZN34_INTERNAL_1854d36c_4_k_cu_0da159924cuda3std6ranges3__45__cpo4dataE,(_ZN34_INTERNAL_1854d36c_4_k_cu_0da159926thrust24THRUST_300001_SM_1000_NS12placeholders2_7E - _ZN34_INTERNAL_1854d36c_4_k_cu_0da159924cuda3std6ranges3__45__cpo4dataE)
_ZN34_INTERNAL_1854d36c_4_k_cu_0da159924cuda3std6ranges3__45__cpo4dataE:
	.zero		1
	.type		_ZN34_INTERNAL_1854d36c_4_k_cu_0da159926thrust24THRUST_300001_SM_1000_NS12placeholders2_7E,@object
	.size		_ZN34_INTERNAL_1854d36c_4_k_cu_0da159926thrust24THRUST_300001_SM_1000_NS12placeholders2_7E,(_ZN34_INTERNAL_1854d36c_4_k_cu_0da159924cuda3std3__45__cpo6rbeginE - _ZN34_INTERNAL_1854d36c_4_k_cu_0da159926thrust24THRUST_300001_SM_1000_NS12placeholders2_7E)
_ZN34_INTERNAL_1854d36c_4_k_cu_0da159926thrust24THRUST_300001_SM_1000_NS12placeholders2_7E:
	.zero		1
	.type		_ZN34_INTERNAL_1854d36c_4_k_cu_0da159924cuda3std3__45__cpo6rbeginE,@object
	.size		_ZN34_INTERNAL_1854d36c_4_k_cu_0da159924cuda3std3__45__cpo6rbeginE,(_ZN34_INTERNAL_1854d36c_4_k_cu_0da159924cuda3std6ranges3__45__cpo7advanceE - _ZN34_INTERNAL_1854d36c_4_k_cu_0da159924cuda3std3__45__cpo6rbeginE)
_ZN34_INTERNAL_1854d36c_4_k_cu_0da159924cuda3std3__45__cpo6rbeginE:
	.zero		1
	.type		_ZN34_INTERNAL_1854d36c_4_k_cu_0da159924cuda3std6ranges3__45__cpo7advanceE,@object
	.size		_ZN34_INTERNAL_1854d36c_4_k_cu_0da159924cuda3std6ranges3__45__cpo7advanceE,(_ZN34_INTERNAL_1854d36c_4_k_cu_0da159924cuda3std3__47nulloptE - _ZN34_INTERNAL_1854d36c_4_k_cu_0da159924cuda3std6ranges3__45__cpo7advanceE)
_ZN34_INTERNAL_1854d36c_4_k_cu_0da159924cuda3std6ranges3__45__cpo7advanceE:
	.zero		1
	.type		_ZN34_INTERNAL_1854d36c_4_k_cu_0da159924cuda3std3__47nulloptE,@object
	.size		_ZN34_INTERNAL_1854d36c_4_k_cu_0da159924cuda3std3__47nulloptE,(_ZN34_INTERNAL_1854d36c_4_k_cu_0da159924cuda3std6ranges3__45__cpo8distanceE - _ZN34_INTERNAL_1854d36c_4_k_cu_0da159924cuda3std3__47nulloptE)
_ZN34_INTERNAL_1854d36c_4_k_cu_0da159924cuda3std3__47nulloptE:
	.zero		1
	.type		_ZN34_INTERNAL_1854d36c_4_k_cu_0da159924cuda3std6ranges3__45__cpo8distanceE,@object
	.size		_ZN34_INTERNAL_1854d36c_4_k_cu_0da159924cuda3std6ranges3__45__cpo8distanceE,(_ZN34_INTERNAL_1854d36c_4_k_cu_0da159926thrust24THRUST_300001_SM_1000_NS12placeholders2_6E - _ZN34_INTERNAL_1854d36c_4_k_cu_0da159924cuda3std6ranges3__45__cpo8distanceE)
_ZN34_INTERNAL_1854d36c_4_k_cu_0da159924cuda3std6ranges3__45__cpo8distanceE:
	.zero		1
	.type		_ZN34_INTERNAL_1854d36c_4_k_cu_0da159926thrust24THRUST_300001_SM_1000_NS12placeholders2_6E,@object
	.size		_ZN34_INTERNAL_1854d36c_4_k_cu_0da159926thrust24THRUST_300001_SM_1000_NS12placeholders2_6E,(_ZN34_INTERNAL_1854d36c_4_k_cu_0da159924cuda3std3__45__cpo4cendE - _ZN34_INTERNAL_1854d36c_4_k_cu_0da159926thrust24THRUST_300001_SM_1000_NS12placeholders2_6E)
_ZN34_INTERNAL_1854d36c_4_k_cu_0da159926thrust24THRUST_300001_SM_1000_NS12placeholders2_6E:
	.zero		1
	.type		_ZN34_INTERNAL_1854d36c_4_k_cu_0da159924cuda3std3__45__cpo4cendE,@object
	.size		_ZN34_INTERNAL_1854d36c_4_k_cu_0da159924cuda3std3__45__cpo4cendE,(_ZN34_INTERNAL_1854d36c_4_k_cu_0da159924cuda3std6ranges3__45__cpo4cendE - _ZN34_INTERNAL_1854d36c_4_k_cu_0da159924cuda3std3__45__cpo4cendE)
_ZN34_INTERNAL_1854d36c_4_k_cu_0da159924cuda3std3__45__cpo4cendE:
	.zero		1
	.type		_ZN34_INTERNAL_1854d36c_4_k_cu_0da159924cuda3std6ranges3__45__cpo4cendE,@object
	.size		_ZN34_INTERNAL_1854d36c_4_k_cu_0da159924cuda3std6ranges3__45__cpo4cendE,(_ZN34_INTERNAL_1854d36c_4_k_cu_0da159924cuda3std3__420unreachable_sentinelE - _ZN34_INTERNAL_1854d36c_4_k_cu_0da159924cuda3std6ranges3__45__cpo4cendE)
_ZN34_INTERNAL_1854d36c_4_k_cu_0da159924cuda3std6ranges3__45__cpo4cendE:
	.zero		1
	.type		_ZN34_INTERNAL_1854d36c_4_k_cu_0da159924cuda3std3__420unreachable_sentinelE,@object
	.size		_ZN34_INTERNAL_1854d36c_4_k_cu_0da159924cuda3std3__420unreachable_sentinelE,(_ZN34_INTERNAL_1854d36c_4_k_cu_0da159924cuda3std6ranges3__45__cpo5ssizeE - _ZN34_INTERNAL_1854d36c_4_k_cu_0da159924cuda3std3__420unreachable_sentinelE)
_ZN34_INTERNAL_1854d36c_4_k_cu_0da159924cuda3std3__420unreachable_sentinelE:
	.zero		1
	.type		_ZN34_INTERNAL_1854d36c_4_k_cu_0da159924cuda3std6ranges3__45__cpo5ssizeE,@object
	.size		_ZN34_INTERNAL_1854d36c_4_k_cu_0da159924cuda3std6ranges3__45__cpo5ssizeE,(_ZN34_INTERNAL_1854d36c_4_k_cu_0da159926thrust24THRUST_300001_SM_1000_NS12placeholders3_10E - _ZN34_INTERNAL_1854d36c_4_k_cu_0da159924cuda3std6ranges3__45__cpo5ssizeE)
_ZN34_INTERNAL_1854d36c_4_k_cu_0da159924cuda3std6ranges3__45__cpo5ssizeE:
	.zero		1
	.type		_ZN34_INTERNAL_1854d36c_4_k_cu_0da159926thrust24THRUST_300001_SM_1000_NS12placeholders3_10E,@object
	.size		_ZN34_INTERNAL_1854d36c_4_k_cu_0da159926thrust24THRUST_300001_SM_1000_NS12placeholders3_10E,(_ZN34_INTERNAL_1854d36c_4_k_cu_0da159924cuda3std3__45__cpo5crendE - _ZN34_INTERNAL_1854d36c_4_k_cu_0da159926thrust24THRUST_300001_SM_1000_NS12placeholders3_10E)
_ZN34_INTERNAL_1854d36c_4_k_cu_0da159926thrust24THRUST_300001_SM_1000_NS12placeholders3_10E:
	.zero		1
	.type		_ZN34_INTERNAL_1854d36c_4_k_cu_0da159924cuda3std3__45__cpo5crendE,@object
	.size		_ZN34_INTERNAL_1854d36c_4_k_cu_0da159924cuda3std3__45__cpo5crendE,(_ZN34_INTERNAL_1854d36c_4_k_cu_0da159924cuda3std6ranges3__45__cpo4prevE - _ZN34_INTERNAL_1854d36c_4_k_cu_0da159924cuda3std3__45__cpo5crendE)
_ZN34_INTERNAL_1854d36c_4_k_cu_0da159924cuda3std3__45__cpo5crendE:
	.zero		1
	.type		_ZN34_INTERNAL_1854d36c_4_k_cu_0da159924cuda3std6ranges3__45__cpo4prevE,@object
	.size		_ZN34_INTERNAL_1854d36c_4_k_cu_0da159924cuda3std6ranges3__45__cpo4prevE,(_ZN34_INTERNAL_1854d36c_4_k_cu_0da159924cuda3std6ranges3__45__cpo9iter_moveE - _ZN34_INTERNAL_1854d36c_4_k_cu_0da159924cuda3std6ranges3__45__cpo4prevE)
_ZN34_INTERNAL_1854d36c_4_k_cu_0da159924cuda3std6ranges3__45__cpo4prevE:
	.zero		1
	.type		_ZN34_INTERNAL_1854d36c_4_k_cu_0da159924cuda3std6ranges3__45__cpo9iter_moveE,@object
	.size		_ZN34_INTERNAL_1854d36c_4_k_cu_0da159924cuda3std6ranges3__45__cpo9iter_moveE,(_ZN34_INTERNAL_1854d36c_4_k_cu_0da159926thrust24THRUST_300001_SM_1000_NS12placeholders2_2E - _ZN34_INTERNAL_1854d36c_4_k_cu_0da159924cuda3std6ranges3__45__cpo9iter_moveE)
_ZN34_INTERNAL_1854d36c_4_k_cu_0da159924cuda3std6ranges3__45__cpo9iter_moveE:
	.zero		1
	.type		_ZN34_INTERNAL_1854d36c_4_k_cu_0da159926thrust24THRUST_300001_SM_1000_NS12placeholders2_2E,@object
	.size		_ZN34_INTERNAL_1854d36c_4_k_cu_0da159926thrust24THRUST_300001_SM_1000_NS12placeholders2_2E,(_ZN34_INTERNAL_1854d36c_4_k_cu_0da159926thrust24THRUST_300001_SM_1000_NS12placeholders2_4E - _ZN34_INTERNAL_1854d36c_4_k_cu_0da159926thrust24THRUST_300001_SM_1000_NS12placeholders2_2E)
_ZN34_INTERNAL_1854d36c_4_k_cu_0da159926thrust24THRUST_300001_SM_1000_NS12placeholders2_2E:
	.zero		1
	.type		_ZN34_INTERNAL_1854d36c_4_k_cu_0da159926thrust24THRUST_300001_SM_1000_NS12placeholders2_4E,@object
	.size		_ZN34_INTERNAL_1854d36c_4_k_cu_0da159926thrust24THRUST_300001_SM_1000_NS12placeholders2_4E,(_ZN34_INTERNAL_1854d36c_4_k_cu_0da159924cuda3std3__45__cpo3endE - _ZN34_INTERNAL_1854d36c_4_k_cu_0da159926thrust24THRUST_300001_SM_1000_NS12placeholders2_4E)
_ZN34_INTERNAL_1854d36c_4_k_cu_0da159926thrust24THRUST_300001_SM_1000_NS12placeholders2_4E:
	.zero		1
	.type		_ZN34_INTERNAL_1854d36c_4_k_cu_0da159924cuda3std3__45__cpo3endE,@object
	.size		_ZN34_INTERNAL_1854d36c_4_k_cu_0da159924cuda3std3__45__cpo3endE,(_ZN34_INTERNAL_1854d36c_4_k_cu_0da159924cuda3std6ranges3__45__cpo3endE - _ZN34_INTERNAL_1854d36c_4_k_cu_0da159924cuda3std3__45__cpo3endE)
_ZN34_INTERNAL_1854d36c_4_k_cu_0da159924cuda3std3__45__cpo3endE:
	.zero		1
	.type		_ZN34_INTERNAL_1854d36c_4_k_cu_0da159924cuda3std6ranges3__45__cpo3endE,@object
	.size		_ZN34_INTERNAL_1854d36c_4_k_cu_0da159924cuda3std6ranges3__45__cpo3endE,(_ZN34_INTERNAL_1854d36c_4_k_cu_0da159924cuda3std3__419piecewise_constructE - _ZN34_INTERNAL_1854d36c_4_k_cu_0da159924cuda3std6ranges3__45__cpo3endE)
_ZN34_INTERNAL_1854d36c_4_k_cu_0da159924cuda3std6ranges3__45__cpo3endE:
	.zero		1
	.type		_ZN34_INTERNAL_1854d36c_4_k_cu_0da159924cuda3std3__419piecewise_constructE,@object
	.size		_ZN34_INTERNAL_1854d36c_4_k_cu_0da159924cuda3std3__419piecewise_constructE,(_ZN34_INTERNAL_1854d36c_4_k_cu_0da159924cuda3std6ranges3__45__cpo5cdataE - _ZN34_INTERNAL_1854d36c_4_k_cu_0da159924cuda3std3__419piecewise_constructE)
_ZN34_INTERNAL_1854d36c_4_k_cu_0da159924cuda3std3__419piecewise_constructE:
	.zero		1
	.type		_ZN34_INTERNAL_1854d36c_4_k_cu_0da159924cuda3std6ranges3__45__cpo5cdataE,@object
	.size		_ZN34_INTERNAL_1854d36c_4_k_cu_0da159924cuda3std6ranges3__45__cpo5cdataE,(_ZN34_INTERNAL_1854d36c_4_k_cu_0da159926thrust24THRUST_300001_SM_1000_NS12placeholders2_8E - _ZN34_INTERNAL_1854d36c_4_k_cu_0da159924cuda3std6ranges3__45__cpo5cdataE)
_ZN34_INTERNAL_1854d36c_4_k_cu_0da159924cuda3std6ranges3__45__cpo5cdataE:
	.zero		1
	.type		_ZN34_INTERNAL_1854d36c_4_k_cu_0da159926thrust24THRUST_300001_SM_1000_NS12placeholders2_8E,@object
	.size		_ZN34_INTERNAL_1854d36c_4_k_cu_0da159926thrust24THRUST_300001_SM_1000_NS12placeholders2_8E,(_ZN34_INTERNAL_1854d36c_4_k_cu_0da159924cuda3std3__45__cpo4rendE - _ZN34_INTERNAL_1854d36c_4_k_cu_0da159926thrust24THRUST_300001_SM_1000_NS12placeholders2_8E)
_ZN34_INTERNAL_1854d36c_4_k_cu_0da159926thrust24THRUST_300001_SM_1000_NS12placeholders2_8E:
	.zero		1
	.type		_ZN34_INTERNAL_1854d36c_4_k_cu_0da159924cuda3std3__45__cpo4rendE,@object
	.size		_ZN34_INTERNAL_1854d36c_4_k_cu_0da159924cuda3std3__45__cpo4rendE,(_ZN34_INTERNAL_1854d36c_4_k_cu_0da159924cuda3std6ranges3__45__cpo9iter_swapE - _ZN34_INTERNAL_1854d36c_4_k_cu_0da159924cuda3std3__45__cpo4rendE)
_ZN34_INTERNAL_1854d36c_4_k_cu_0da159924cuda3std3__45__cpo4rendE:
	.zero		1
	.type		_ZN34_INTERNAL_1854d36c_4_k_cu_0da159924cuda3std6ranges3__45__cpo9iter_swapE,@object
	.size		_ZN34_INTERNAL_1854d36c_4_k_cu_0da159924cuda3std6ranges3__45__cpo9iter_swapE,(_ZN34_INTERNAL_1854d36c_4_k_cu_0da159924cuda3std3__48unexpectE - _ZN34_INTERNAL_1854d36c_4_k_cu_0da159924cuda3std6ranges3__45__cpo9iter_swapE)
_ZN34_INTERNAL_1854d36c_4_k_cu_0da159924cuda3std6ranges3__45__cpo9iter_swapE:
	.zero		1
	.type		_ZN34_INTERNAL_1854d36c_4_k_cu_0da159924cuda3std3__48unexpectE,@object
	.size		_ZN34_INTERNAL_1854d36c_4_k_cu_0da159924cuda3std3__48unexpectE,(_ZN34_INTERNAL_1854d36c_4_k_cu_0da159926thrust24THRUST_300001_SM_1000_NS6system6detail10sequential3seqE - _ZN34_INTERNAL_1854d36c_4_k_cu_0da159924cuda3std3__48unexpectE)
_ZN34_INTERNAL_1854d36c_4_k_cu_0da159924cuda3std3__48unexpectE:
	.zero		1
	.type		_ZN34_INTERNAL_1854d36c_4_k_cu_0da159926thrust24THRUST_300001_SM_1000_NS6system6detail10sequential3seqE,@object
	.size		_ZN34_INTERNAL_1854d36c_4_k_cu_0da159926thrust24THRUST_300001_SM_1000_NS6system6detail10sequential3seqE,(.L_29 - _ZN34_INTERNAL_1854d36c_4_k_cu_0da159926thrust24THRUST_300001_SM_1000_NS6system6detail10sequential3seqE)
_ZN34_INTERNAL_1854d36c_4_k_cu_0da159926thrust24THRUST_300001_SM_1000_NS6system6detail10sequential3seqE:
	.zero		1
.L_29:


//--------------------- .nv.constant0._ZN3cub18CUB_300001_SM_10006detail6reduce23DeviceReduceByKeyKernelINS1_13reduce_by_key10policy_hubI9CustomMiniiE10Policy1000EPiS9_S9_S9_S9_NS0_24ReduceByKeyScanTileStateIijLb1EEEN4cuda3std3__48equal_toIvEES6_jiEEvT0_T1_T2_T3_T4_T5_iT6_T7_T8_ --------------------------
	.section	.nv.constant0._ZN3cub18CUB_300001_SM_10006detail6reduce23DeviceReduceByKeyKernelINS1_13reduce_by_key10policy_hubI9CustomMiniiE10Policy1000EPiS9_S9_S9_S9_NS0_24ReduceByKeyScanTileStateIijLb1EEEN4cuda3std3__48equal_toIvEES6_jiEEvT0_T1_T2_T3_T4_T5_iT6_T7_T8_,"a",@progbits
	.sectionflags	@""
	.align	4
.nv.constant0._ZN3cub18CUB_300001_SM_10006detail6reduce23DeviceReduceByKeyKernelINS1_13reduce_by_key10policy_hubI9CustomMiniiE10Policy1000EPiS9_S9_S9_S9_NS0_24ReduceByKeyScanTileStateIijLb1EEEN4cuda3std3__48equal_toIvEES6_jiEEvT0_T1_T2_T3_T4_T5_iT6_T7_T8_:
	.zero		956


//--------------------- .nv.constant0._ZN3cub18CUB_300001_SM_10006detail4scan23DeviceCompactInitKernelINS0_24ReduceByKeyScanTileStateIijLb1EEEPiEEvT_iT0_ --------------------------
	.section	.nv.constant0._ZN3cub18CUB_300001_SM_10006detail4scan23DeviceCompactInitKernelINS0_24ReduceByKeyScanTileStateIijLb1EEEPiEEvT_iT0_,"a",@progbits
	.sectionflags	@""
	.align	4
.nv.constant0._ZN3cub18CUB_300001_SM_10006detail4scan23DeviceCompactInitKernelINS0_24ReduceByKeyScanTileStateIijLb1EEEPiEEvT_iT0_:
	.zero		920


//--------------------- .nv.constant0._ZN3cub18CUB_300001_SM_10006detail11EmptyKernelIvEEvv --------------------------
	.section	.nv.constant0._ZN3cub18CUB_300001_SM_10006detail11EmptyKernelIvEEvv,"a",@progbits
	.sectionflags	@""
	.align	4
.nv.constant0._ZN3cub18CUB_300001_SM_10006detail11EmptyKernelIvEEvv:
	.zero		896


//--------------------- SYMBOLS --------------------------

	.type		.nv.reservedSmem.offset0,@object
	.size		.nv.reservedSmem.offset0,0x4
	.type		.nv.reservedSmem.cap,@object
	.size		.nv.reservedSmem.cap,0x4
